//
// Generated by NVIDIA NVVM Compiler
//
// Compiler Build ID: CL-36424714
// Cuda compilation tools, release 13.0, V13.0.88
// Based on NVVM 20.0.0
//

.version 9.0
.target sm_100
.address_size 64

	// .globl	_Z21shared_compute_scoresPfS_S_
// _ZZ21shared_compute_scoresPfS_S_E11sharedQuery has been demoted
// _ZZ21shared_compute_scoresPfS_S_E18sharedKeyTranspose has been demoted
// _ZZ21shared_compute_outputPfS_S_E19sharedSoftmaxScores has been demoted
// _ZZ21shared_compute_outputPfS_S_E17sharedValueMatrix has been demoted

.visible .entry _Z21shared_compute_scoresPfS_S_(
	.param .u64 .ptr .align 1 _Z21shared_compute_scoresPfS_S__param_0,
	.param .u64 .ptr .align 1 _Z21shared_compute_scoresPfS_S__param_1,
	.param .u64 .ptr .align 1 _Z21shared_compute_scoresPfS_S__param_2
)
{
	.reg .pred 	%p<11>;
	.reg .b32 	%r<42>;
	.reg .b32 	%f<111>;
	.reg .b64 	%rd<13>;
	// demoted variable
	.shared .align 4 .b8 _ZZ21shared_compute_scoresPfS_S_E11sharedQuery[4096];
	// demoted variable
	.shared .align 4 .b8 _ZZ21shared_compute_scoresPfS_S_E18sharedKeyTranspose[4096];
	ld.param.u64 	%rd5, [_Z21shared_compute_scoresPfS_S__param_0];
	ld.param.u64 	%rd6, [_Z21shared_compute_scoresPfS_S__param_1];
	ld.param.u64 	%rd4, [_Z21shared_compute_scoresPfS_S__param_2];
	cvta.to.global.u64 	%rd1, %rd6;
	cvta.to.global.u64 	%rd2, %rd5;
	mov.u32 	%r20, %tid.x;
	mov.u32 	%r21, %tid.y;
	mov.u32 	%r22, %ctaid.x;
	mov.u32 	%r23, %ctaid.y;
	shl.b32 	%r24, %r22, 5;
	add.s32 	%r1, %r24, %r20;
	shl.b32 	%r25, %r23, 5;
	add.s32 	%r26, %r25, %r21;
	sub.s32 	%r3, 8192, %r20;
	shl.b32 	%r27, %r21, 7;
	mov.u32 	%r28, _ZZ21shared_compute_scoresPfS_S_E11sharedQuery;
	add.s32 	%r4, %r28, %r27;
	shl.b32 	%r29, %r20, 2;
	add.s32 	%r5, %r4, %r29;
	shl.b32 	%r30, %r23, 18;
	shl.b32 	%r31, %r21, 13;
	or.b32  	%r32, %r31, %r20;
	sub.s32 	%r6, 8192, %r21;
	mov.u32 	%r33, _ZZ21shared_compute_scoresPfS_S_E18sharedKeyTranspose;
	add.s32 	%r9, %r33, %r29;
	add.s32 	%r7, %r9, %r27;
	add.s32 	%r40, %r32, %r24;
	max.u32 	%r34, %r1, %r26;
	setp.lt.u32 	%p1, %r34, 8192;
	or.b32  	%r35, %r20, %r30;
	add.s32 	%r38, %r35, %r31;
	mov.f32 	%f110, 0f00000000;
	mov.b32 	%r39, 0;
	not.pred 	%p8, %p1;
	mov.u32 	%r41, %r39;
$L__BB0_1:
	setp.gt.u32 	%p2, %r26, 8191;
	mul.wide.s32 	%rd7, %r38, 4;
	add.s64 	%rd3, %rd2, %rd7;
	setp.ge.u32 	%p3, %r39, %r3;
	mov.f32 	%f108, 0f00000000;
	or.pred  	%p4, %p3, %p2;
	@%p4 bra 	$L__BB0_3;
	ld.global.f32 	%f108, [%rd3];
$L__BB0_3:
	setp.gt.u32 	%p5, %r1, 8191;
	st.shared.f32 	[%r5], %f108;
	setp.ge.u32 	%p6, %r39, %r6;
	mov.f32 	%f109, 0f00000000;
	or.pred  	%p7, %p6, %p5;
	@%p7 bra 	$L__BB0_5;
	mul.wide.u32 	%rd8, %r40, 4;
	add.s64 	%rd9, %rd1, %rd8;
	ld.global.f32 	%f109, [%rd9];
$L__BB0_5:
	st.shared.f32 	[%r7], %f109;
	bar.sync 	0;
	@%p8 bra 	$L__BB0_7;
	ld.shared.f32 	%f11, [%r4];
	ld.shared.f32 	%f12, [%r9];
	fma.rn.f32 	%f13, %f11, %f12, %f110;
	ld.shared.f32 	%f14, [%r4+4];
	ld.shared.f32 	%f15, [%r9+128];
	fma.rn.f32 	%f16, %f14, %f15, %f13;
	ld.shared.f32 	%f17, [%r4+8];
	ld.shared.f32 	%f18, [%r9+256];
	fma.rn.f32 	%f19, %f17, %f18, %f16;
	ld.shared.f32 	%f20, [%r4+12];
	ld.shared.f32 	%f21, [%r9+384];
	fma.rn.f32 	%f22, %f20, %f21, %f19;
	ld.shared.f32 	%f23, [%r4+16];
	ld.shared.f32 	%f24, [%r9+512];
	fma.rn.f32 	%f25, %f23, %f24, %f22;
	ld.shared.f32 	%f26, [%r4+20];
	ld.shared.f32 	%f27, [%r9+640];
	fma.rn.f32 	%f28, %f26, %f27, %f25;
	ld.shared.f32 	%f29, [%r4+24];
	ld.shared.f32 	%f30, [%r9+768];
	fma.rn.f32 	%f31, %f29, %f30, %f28;
	ld.shared.f32 	%f32, [%r4+28];
	ld.shared.f32 	%f33, [%r9+896];
	fma.rn.f32 	%f34, %f32, %f33, %f31;
	ld.shared.f32 	%f35, [%r4+32];
	ld.shared.f32 	%f36, [%r9+1024];
	fma.rn.f32 	%f37, %f35, %f36, %f34;
	ld.shared.f32 	%f38, [%r4+36];
	ld.shared.f32 	%f39, [%r9+1152];
	fma.rn.f32 	%f40, %f38, %f39, %f37;
	ld.shared.f32 	%f41, [%r4+40];
	ld.shared.f32 	%f42, [%r9+1280];
	fma.rn.f32 	%f43, %f41, %f42, %f40;
	ld.shared.f32 	%f44, [%r4+44];
	ld.shared.f32 	%f45, [%r9+1408];
	fma.rn.f32 	%f46, %f44, %f45, %f43;
	ld.shared.f32 	%f47, [%r4+48];
	ld.shared.f32 	%f48, [%r9+1536];
	fma.rn.f32 	%f49, %f47, %f48, %f46;
	ld.shared.f32 	%f50, [%r4+52];
	ld.shared.f32 	%f51, [%r9+1664];
	fma.rn.f32 	%f52, %f50, %f51, %f49;
	ld.shared.f32 	%f53, [%r4+56];
	ld.shared.f32 	%f54, [%r9+1792];
	fma.rn.f32 	%f55, %f53, %f54, %f52;
	ld.shared.f32 	%f56, [%r4+60];
	ld.shared.f32 	%f57, [%r9+1920];
	fma.rn.f32 	%f58, %f56, %f57, %f55;
	ld.shared.f32 	%f59, [%r4+64];
	ld.shared.f32 	%f60, [%r9+2048];
	fma.rn.f32 	%f61, %f59, %f60, %f58;
	ld.shared.f32 	%f62, [%r4+68];
	ld.shared.f32 	%f63, [%r9+2176];
	fma.rn.f32 	%f64, %f62, %f63, %f61;
	ld.shared.f32 	%f65, [%r4+72];
	ld.shared.f32 	%f66, [%r9+2304];
	fma.rn.f32 	%f67, %f65, %f66, %f64;
	ld.shared.f32 	%f68, [%r4+76];
	ld.shared.f32 	%f69, [%r9+2432];
	fma.rn.f32 	%f70, %f68, %f69, %f67;
	ld.shared.f32 	%f71, [%r4+80];
	ld.shared.f32 	%f72, [%r9+2560];
	fma.rn.f32 	%f73, %f71, %f72, %f70;
	ld.shared.f32 	%f74, [%r4+84];
	ld.shared.f32 	%f75, [%r9+2688];
	fma.rn.f32 	%f76, %f74, %f75, %f73;
	ld.shared.f32 	%f77, [%r4+88];
	ld.shared.f32 	%f78, [%r9+2816];
	fma.rn.f32 	%f79, %f77, %f78, %f76;
	ld.shared.f32 	%f80, [%r4+92];
	ld.shared.f32 	%f81, [%r9+2944];
	fma.rn.f32 	%f82, %f80, %f81, %f79;
	ld.shared.f32 	%f83, [%r4+96];
	ld.shared.f32 	%f84, [%r9+3072];
	fma.rn.f32 	%f85, %f83, %f84, %f82;
	ld.shared.f32 	%f86, [%r4+100];
	ld.shared.f32 	%f87, [%r9+3200];
	fma.rn.f32 	%f88, %f86, %f87, %f85;
	ld.shared.f32 	%f89, [%r4+104];
	ld.shared.f32 	%f90, [%r9+3328];
	fma.rn.f32 	%f91, %f89, %f90, %f88;
	ld.shared.f32 	%f92, [%r4+108];
	ld.shared.f32 	%f93, [%r9+3456];
	fma.rn.f32 	%f94, %f92, %f93, %f91;
	ld.shared.f32 	%f95, [%r4+112];
	ld.shared.f32 	%f96, [%r9+3584];
	fma.rn.f32 	%f97, %f95, %f96, %f94;
	ld.shared.f32 	%f98, [%r4+116];
	ld.shared.f32 	%f99, [%r9+3712];
	fma.rn.f32 	%f100, %f98, %f99, %f97;
	ld.shared.f32 	%f101, [%r4+120];
	ld.shared.f32 	%f102, [%r9+3840];
	fma.rn.f32 	%f103, %f101, %f102, %f100;
	ld.shared.f32 	%f104, [%r4+124];
	ld.shared.f32 	%f105, [%r9+3968];
	fma.rn.f32 	%f110, %f104, %f105, %f103;
$L__BB0_7:
	bar.sync 	0;
	add.s32 	%r41, %r41, 1;
	add.s32 	%r40, %r40, 262144;
	add.s32 	%r39, %r39, 32;
	add.s32 	%r38, %r38, 32;
	setp.ne.s32 	%p9, %r41, 256;
	@%p9 bra 	$L__BB0_1;
	@%p8 bra 	$L__BB0_10;
	div.rn.f32 	%f106, %f110, 0f42B504F3;
	shl.b32 	%r36, %r26, 13;
	add.s32 	%r37, %r36, %r1;
	cvta.to.global.u64 	%rd10, %rd4;
	mul.wide.u32 	%rd11, %r37, 4;
	add.s64 	%rd12, %rd10, %rd11;
	st.global.f32 	[%rd12], %f106;
$L__BB0_10:
	ret;

}
	// .globl	_Z14shared_softmaxPfS_
.visible .entry _Z14shared_softmaxPfS_(
	.param .u64 .ptr .align 1 _Z14shared_softmaxPfS__param_0,
	.param .u64 .ptr .align 1 _Z14shared_softmaxPfS__param_1
)
{
	.reg .pred 	%p<5>;
	.reg .b32 	%r<34>;
	.reg .b32 	%f<209>;
	.reg .b64 	%rd<25>;

	ld.param.u64 	%rd16, [_Z14shared_softmaxPfS__param_0];
	ld.param.u64 	%rd17, [_Z14shared_softmaxPfS__param_1];
	cvta.to.global.u64 	%rd1, %rd16;
	cvta.to.global.u64 	%rd2, %rd17;
	mov.u32 	%r8, %ctaid.y;
	mov.u32 	%r9, %ntid.y;
	mov.u32 	%r10, %tid.y;
	mad.lo.s32 	%r1, %r8, %r9, %r10;
	setp.gt.u32 	%p1, %r1, 8191;
	@%p1 bra 	$L__BB1_7;
	shl.b32 	%r12, %r1, 13;
	mul.wide.u32 	%rd3, %r12, 4;
	add.s64 	%rd18, %rd3, %rd1;
	add.s64 	%rd21, %rd18, 64;
	mov.f32 	%f207, 0fF149F2CA;
	mov.b32 	%r31, 0;
$L__BB1_2:
	ld.global.f32 	%f6, [%rd21+-64];
	max.f32 	%f7, %f207, %f6;
	ld.global.f32 	%f8, [%rd21+-60];
	max.f32 	%f9, %f7, %f8;
	ld.global.f32 	%f10, [%rd21+-56];
	max.f32 	%f11, %f9, %f10;
	ld.global.f32 	%f12, [%rd21+-52];
	max.f32 	%f13, %f11, %f12;
	ld.global.f32 	%f14, [%rd21+-48];
	max.f32 	%f15, %f13, %f14;
	ld.global.f32 	%f16, [%rd21+-44];
	max.f32 	%f17, %f15, %f16;
	ld.global.f32 	%f18, [%rd21+-40];
	max.f32 	%f19, %f17, %f18;
	ld.global.f32 	%f20, [%rd21+-36];
	max.f32 	%f21, %f19, %f20;
	ld.global.f32 	%f22, [%rd21+-32];
	max.f32 	%f23, %f21, %f22;
	ld.global.f32 	%f24, [%rd21+-28];
	max.f32 	%f25, %f23, %f24;
	ld.global.f32 	%f26, [%rd21+-24];
	max.f32 	%f27, %f25, %f26;
	ld.global.f32 	%f28, [%rd21+-20];
	max.f32 	%f29, %f27, %f28;
	ld.global.f32 	%f30, [%rd21+-16];
	max.f32 	%f31, %f29, %f30;
	ld.global.f32 	%f32, [%rd21+-12];
	max.f32 	%f33, %f31, %f32;
	ld.global.f32 	%f34, [%rd21+-8];
	max.f32 	%f35, %f33, %f34;
	ld.global.f32 	%f36, [%rd21+-4];
	max.f32 	%f37, %f35, %f36;
	ld.global.f32 	%f38, [%rd21];
	max.f32 	%f39, %f37, %f38;
	ld.global.f32 	%f40, [%rd21+4];
	max.f32 	%f41, %f39, %f40;
	ld.global.f32 	%f42, [%rd21+8];
	max.f32 	%f43, %f41, %f42;
	ld.global.f32 	%f44, [%rd21+12];
	max.f32 	%f45, %f43, %f44;
	ld.global.f32 	%f46, [%rd21+16];
	max.f32 	%f47, %f45, %f46;
	ld.global.f32 	%f48, [%rd21+20];
	max.f32 	%f49, %f47, %f48;
	ld.global.f32 	%f50, [%rd21+24];
	max.f32 	%f51, %f49, %f50;
	ld.global.f32 	%f52, [%rd21+28];
	max.f32 	%f53, %f51, %f52;
	ld.global.f32 	%f54, [%rd21+32];
	max.f32 	%f55, %f53, %f54;
	ld.global.f32 	%f56, [%rd21+36];
	max.f32 	%f57, %f55, %f56;
	ld.global.f32 	%f58, [%rd21+40];
	max.f32 	%f59, %f57, %f58;
	ld.global.f32 	%f60, [%rd21+44];
	max.f32 	%f61, %f59, %f60;
	ld.global.f32 	%f62, [%rd21+48];
	max.f32 	%f63, %f61, %f62;
	ld.global.f32 	%f64, [%rd21+52];
	max.f32 	%f65, %f63, %f64;
	ld.global.f32 	%f66, [%rd21+56];
	max.f32 	%f67, %f65, %f66;
	ld.global.f32 	%f68, [%rd21+60];
	max.f32 	%f207, %f67, %f68;
	add.s32 	%r31, %r31, 32;
	add.s64 	%rd21, %rd21, 128;
	setp.ne.s32 	%p2, %r31, 8192;
	@%p2 bra 	$L__BB1_2;
	add.s64 	%rd19, %rd3, 16;
	add.s64 	%rd23, %rd1, %rd19;
	add.s64 	%rd22, %rd2, %rd19;
	mov.f32 	%f208, 0f00000000;
	mov.b32 	%r32, 0;
$L__BB1_4:
	ld.global.f32 	%f70, [%rd23+-16];
	sub.f32 	%f71, %f70, %f207;
	fma.rn.f32 	%f72, %f71, 0f3BBB989D, 0f3F000000;
	cvt.sat.f32.f32 	%f73, %f72;
	mov.f32 	%f74, 0f4B400001;
	mov.f32 	%f75, 0f437C0000;
	fma.rm.f32 	%f76, %f73, %f75, %f74;
	add.f32 	%f77, %f76, 0fCB40007F;
	neg.f32 	%f78, %f77;
	fma.rn.f32 	%f79, %f71, 0f3FB8AA3B, %f78;
	fma.rn.f32 	%f80, %f71, 0f32A57060, %f79;
	mov.b32 	%r14, %f76;
	shl.b32 	%r15, %r14, 23;
	mov.b32 	%f81, %r15;
	ex2.approx.ftz.f32 	%f82, %f80;
	mul.f32 	%f83, %f82, %f81;
	st.global.f32 	[%rd22+-16], %f83;
	add.f32 	%f84, %f208, %f83;
	ld.global.f32 	%f85, [%rd23+-12];
	sub.f32 	%f86, %f85, %f207;
	fma.rn.f32 	%f87, %f86, 0f3BBB989D, 0f3F000000;
	cvt.sat.f32.f32 	%f88, %f87;
	fma.rm.f32 	%f89, %f88, %f75, %f74;
	add.f32 	%f90, %f89, 0fCB40007F;
	neg.f32 	%f91, %f90;
	fma.rn.f32 	%f92, %f86, 0f3FB8AA3B, %f91;
	fma.rn.f32 	%f93, %f86, 0f32A57060, %f92;
	mov.b32 	%r16, %f89;
	shl.b32 	%r17, %r16, 23;
	mov.b32 	%f94, %r17;
	ex2.approx.ftz.f32 	%f95, %f93;
	mul.f32 	%f96, %f95, %f94;
	st.global.f32 	[%rd22+-12], %f96;
	add.f32 	%f97, %f84, %f96;
	ld.global.f32 	%f98, [%rd23+-8];
	sub.f32 	%f99, %f98, %f207;
	fma.rn.f32 	%f100, %f99, 0f3BBB989D, 0f3F000000;
	cvt.sat.f32.f32 	%f101, %f100;
	fma.rm.f32 	%f102, %f101, %f75, %f74;
	add.f32 	%f103, %f102, 0fCB40007F;
	neg.f32 	%f104, %f103;
	fma.rn.f32 	%f105, %f99, 0f3FB8AA3B, %f104;
	fma.rn.f32 	%f106, %f99, 0f32A57060, %f105;
	mov.b32 	%r18, %f102;
	shl.b32 	%r19, %r18, 23;
	mov.b32 	%f107, %r19;
	ex2.approx.ftz.f32 	%f108, %f106;
	mul.f32 	%f109, %f108, %f107;
	st.global.f32 	[%rd22+-8], %f109;
	add.f32 	%f110, %f97, %f109;
	ld.global.f32 	%f111, [%rd23+-4];
	sub.f32 	%f112, %f111, %f207;
	fma.rn.f32 	%f113, %f112, 0f3BBB989D, 0f3F000000;
	cvt.sat.f32.f32 	%f114, %f113;
	fma.rm.f32 	%f115, %f114, %f75, %f74;
	add.f32 	%f116, %f115, 0fCB40007F;
	neg.f32 	%f117, %f116;
	fma.rn.f32 	%f118, %f112, 0f3FB8AA3B, %f117;
	fma.rn.f32 	%f119, %f112, 0f32A57060, %f118;
	mov.b32 	%r20, %f115;
	shl.b32 	%r21, %r20, 23;
	mov.b32 	%f120, %r21;
	ex2.approx.ftz.f32 	%f121, %f119;
	mul.f32 	%f122, %f121, %f120;
	st.global.f32 	[%rd22+-4], %f122;
	add.f32 	%f123, %f110, %f122;
	ld.global.f32 	%f124, [%rd23];
	sub.f32 	%f125, %f124, %f207;
	fma.rn.f32 	%f126, %f125, 0f3BBB989D, 0f3F000000;
	cvt.sat.f32.f32 	%f127, %f126;
	fma.rm.f32 	%f128, %f127, %f75, %f74;
	add.f32 	%f129, %f128, 0fCB40007F;
	neg.f32 	%f130, %f129;
	fma.rn.f32 	%f131, %f125, 0f3FB8AA3B, %f130;
	fma.rn.f32 	%f132, %f125, 0f32A57060, %f131;
	mov.b32 	%r22, %f128;
	shl.b32 	%r23, %r22, 23;
	mov.b32 	%f133, %r23;
	ex2.approx.ftz.f32 	%f134, %f132;
	mul.f32 	%f135, %f134, %f133;
	st.global.f32 	[%rd22], %f135;
	add.f32 	%f136, %f123, %f135;
	ld.global.f32 	%f137, [%rd23+4];
	sub.f32 	%f138, %f137, %f207;
	fma.rn.f32 	%f139, %f138, 0f3BBB989D, 0f3F000000;
	cvt.sat.f32.f32 	%f140, %f139;
	fma.rm.f32 	%f141, %f140, %f75, %f74;
	add.f32 	%f142, %f141, 0fCB40007F;
	neg.f32 	%f143, %f142;
	fma.rn.f32 	%f144, %f138, 0f3FB8AA3B, %f143;
	fma.rn.f32 	%f145, %f138, 0f32A57060, %f144;
	mov.b32 	%r24, %f141;
	shl.b32 	%r25, %r24, 23;
	mov.b32 	%f146, %r25;
	ex2.approx.ftz.f32 	%f147, %f145;
	mul.f32 	%f148, %f147, %f146;
	st.global.f32 	[%rd22+4], %f148;
	add.f32 	%f149, %f136, %f148;
	ld.global.f32 	%f150, [%rd23+8];
	sub.f32 	%f151, %f150, %f207;
	fma.rn.f32 	%f152, %f151, 0f3BBB989D, 0f3F000000;
	cvt.sat.f32.f32 	%f153, %f152;
	fma.rm.f32 	%f154, %f153, %f75, %f74;
	add.f32 	%f155, %f154, 0fCB40007F;
	neg.f32 	%f156, %f155;
	fma.rn.f32 	%f157, %f151, 0f3FB8AA3B, %f156;
	fma.rn.f32 	%f158, %f151, 0f32A57060, %f157;
	mov.b32 	%r26, %f154;
	shl.b32 	%r27, %r26, 23;
	mov.b32 	%f159, %r27;
	ex2.approx.ftz.f32 	%f160, %f158;
	mul.f32 	%f161, %f160, %f159;
	st.global.f32 	[%rd22+8], %f161;
	add.f32 	%f162, %f149, %f161;
	ld.global.f32 	%f163, [%rd23+12];
	sub.f32 	%f164, %f163, %f207;
	fma.rn.f32 	%f165, %f164, 0f3BBB989D, 0f3F000000;
	cvt.sat.f32.f32 	%f166, %f165;
	fma.rm.f32 	%f167, %f166, %f75, %f74;
	add.f32 	%f168, %f167, 0fCB40007F;
	neg.f32 	%f169, %f168;
	fma.rn.f32 	%f170, %f164, 0f3FB8AA3B, %f169;
	fma.rn.f32 	%f171, %f164, 0f32A57060, %f170;
	mov.b32 	%r28, %f167;
	shl.b32 	%r29, %r28, 23;
	mov.b32 	%f172, %r29;
	ex2.approx.ftz.f32 	%f173, %f171;
	mul.f32 	%f174, %f173, %f172;
	st.global.f32 	[%rd22+12], %f174;
	add.f32 	%f208, %f162, %f174;
	add.s32 	%r32, %r32, 8;
	add.s64 	%rd23, %rd23, 32;
	add.s64 	%rd22, %rd22, 32;
	setp.ne.s32 	%p3, %r32, 8192;
	@%p3 bra 	$L__BB1_4;
	add.s64 	%rd20, %rd3, %rd2;
	add.s64 	%rd24, %rd20, 32;
	mov.b32 	%r33, 0;
$L__BB1_6:
	ld.global.f32 	%f175, [%rd24+-32];
	div.rn.f32 	%f176, %f175, %f208;
	st.global.f32 	[%rd24+-32], %f176;
	ld.global.f32 	%f177, [%rd24+-28];
	div.rn.f32 	%f178, %f177, %f208;
	st.global.f32 	[%rd24+-28], %f178;
	ld.global.f32 	%f179, [%rd24+-24];
	div.rn.f32 	%f180, %f179, %f208;
	st.global.f32 	[%rd24+-24], %f180;
	ld.global.f32 	%f181, [%rd24+-20];
	div.rn.f32 	%f182, %f181, %f208;
	st.global.f32 	[%rd24+-20], %f182;
	ld.global.f32 	%f183, [%rd24+-16];
	div.rn.f32 	%f184, %f183, %f208;
	st.global.f32 	[%rd24+-16], %f184;
	ld.global.f32 	%f185, [%rd24+-12];
	div.rn.f32 	%f186, %f185, %f208;
	st.global.f32 	[%rd24+-12], %f186;
	ld.global.f32 	%f187, [%rd24+-8];
	div.rn.f32 	%f188, %f187, %f208;
	st.global.f32 	[%rd24+-8], %f188;
	ld.global.f32 	%f189, [%rd24+-4];
	div.rn.f32 	%f190, %f189, %f208;
	st.global.f32 	[%rd24+-4], %f190;
	ld.global.f32 	%f191, [%rd24];
	div.rn.f32 	%f192, %f191, %f208;
	st.global.f32 	[%rd24], %f192;
	ld.global.f32 	%f193, [%rd24+4];
	div.rn.f32 	%f194, %f193, %f208;
	st.global.f32 	[%rd24+4], %f194;
	ld.global.f32 	%f195, [%rd24+8];
	div.rn.f32 	%f196, %f195, %f208;
	st.global.f32 	[%rd24+8], %f196;
	ld.global.f32 	%f197, [%rd24+12];
	div.rn.f32 	%f198, %f197, %f208;
	st.global.f32 	[%rd24+12], %f198;
	ld.global.f32 	%f199, [%rd24+16];
	div.rn.f32 	%f200, %f199, %f208;
	st.global.f32 	[%rd24+16], %f200;
	ld.global.f32 	%f201, [%rd24+20];
	div.rn.f32 	%f202, %f201, %f208;
	st.global.f32 	[%rd24+20], %f202;
	ld.global.f32 	%f203, [%rd24+24];
	div.rn.f32 	%f204, %f203, %f208;
	st.global.f32 	[%rd24+24], %f204;
	ld.global.f32 	%f205, [%rd24+28];
	div.rn.f32 	%f206, %f205, %f208;
	st.global.f32 	[%rd24+28], %f206;
	add.s32 	%r33, %r33, 16;
	add.s64 	%rd24, %rd24, 64;
	setp.ne.s32 	%p4, %r33, 8192;
	@%p4 bra 	$L__BB1_6;
$L__BB1_7:
	ret;

}
	// .globl	_Z21shared_compute_outputPfS_S_
.visible .entry _Z21shared_compute_outputPfS_S_(
	.param .u64 .ptr .align 1 _Z21shared_compute_outputPfS_S__param_0,
	.param .u64 .ptr .align 1 _Z21shared_compute_outputPfS_S__param_1,
	.param .u64 .ptr .align 1 _Z21shared_compute_outputPfS_S__param_2
)
{
	.reg .pred 	%p<11>;
	.reg .b32 	%r<42>;
	.reg .b32 	%f<110>;
	.reg .b64 	%rd<13>;
	// demoted variable
	.shared .align 4 .b8 _ZZ21shared_compute_outputPfS_S_E19sharedSoftmaxScores[4096];
	// demoted variable
	.shared .align 4 .b8 _ZZ21shared_compute_outputPfS_S_E17sharedValueMatrix[4096];
	ld.param.u64 	%rd5, [_Z21shared_compute_outputPfS_S__param_0];
	ld.param.u64 	%rd6, [_Z21shared_compute_outputPfS_S__param_1];
	ld.param.u64 	%rd4, [_Z21shared_compute_outputPfS_S__param_2];
	cvta.to.global.u64 	%rd1, %rd6;
	cvta.to.global.u64 	%rd2, %rd5;
	mov.u32 	%r20, %tid.x;
	mov.u32 	%r21, %tid.y;
	mov.u32 	%r22, %ctaid.x;
	mov.u32 	%r23, %ctaid.y;
	shl.b32 	%r24, %r22, 5;
	add.s32 	%r1, %r24, %r20;
	shl.b32 	%r25, %r23, 5;
	add.s32 	%r26, %r25, %r21;
	sub.s32 	%r3, 8192, %r20;
	shl.b32 	%r27, %r21, 7;
	mov.u32 	%r28, _ZZ21shared_compute_outputPfS_S_E19sharedSoftmaxScores;
	add.s32 	%r4, %r28, %r27;
	shl.b32 	%r29, %r20, 2;
	add.s32 	%r5, %r4, %r29;
	shl.b32 	%r30, %r23, 18;
	shl.b32 	%r31, %r21, 13;
	or.b32  	%r32, %r31, %r20;
	sub.s32 	%r6, 8192, %r21;
	mov.u32 	%r33, _ZZ21shared_compute_outputPfS_S_E17sharedValueMatrix;
	add.s32 	%r9, %r33, %r29;
	add.s32 	%r7, %r9, %r27;
	add.s32 	%r40, %r32, %r24;
	max.u32 	%r34, %r1, %r26;
	setp.lt.u32 	%p1, %r34, 8192;
	or.b32  	%r35, %r20, %r30;
	add.s32 	%r38, %r35, %r31;
	mov.f32 	%f109, 0f00000000;
	mov.b32 	%r39, 0;
	not.pred 	%p8, %p1;
	mov.u32 	%r41, %r39;
$L__BB2_1:
	setp.gt.u32 	%p2, %r26, 8191;
	mul.wide.s32 	%rd7, %r38, 4;
	add.s64 	%rd3, %rd2, %rd7;
	setp.ge.u32 	%p3, %r39, %r3;
	mov.f32 	%f107, 0f00000000;
	or.pred  	%p4, %p3, %p2;
	@%p4 bra 	$L__BB2_3;
	ld.global.f32 	%f107, [%rd3];
$L__BB2_3:
	setp.gt.u32 	%p5, %r1, 8191;
	st.shared.f32 	[%r5], %f107;
	setp.ge.u32 	%p6, %r39, %r6;
	mov.f32 	%f108, 0f00000000;
	or.pred  	%p7, %p6, %p5;
	@%p7 bra 	$L__BB2_5;
	mul.wide.u32 	%rd8, %r40, 4;
	add.s64 	%rd9, %rd1, %rd8;
	ld.global.f32 	%f108, [%rd9];
$L__BB2_5:
	st.shared.f32 	[%r7], %f108;
	bar.sync 	0;
	@%p8 bra 	$L__BB2_7;
	ld.shared.f32 	%f11, [%r4];
	ld.shared.f32 	%f12, [%r9];
	fma.rn.f32 	%f13, %f11, %f12, %f109;
	ld.shared.f32 	%f14, [%r4+4];
	ld.shared.f32 	%f15, [%r9+128];
	fma.rn.f32 	%f16, %f14, %f15, %f13;
	ld.shared.f32 	%f17, [%r4+8];
	ld.shared.f32 	%f18, [%r9+256];
	fma.rn.f32 	%f19, %f17, %f18, %f16;
	ld.shared.f32 	%f20, [%r4+12];
	ld.shared.f32 	%f21, [%r9+384];
	fma.rn.f32 	%f22, %f20, %f21, %f19;
	ld.shared.f32 	%f23, [%r4+16];
	ld.shared.f32 	%f24, [%r9+512];
	fma.rn.f32 	%f25, %f23, %f24, %f22;
	ld.shared.f32 	%f26, [%r4+20];
	ld.shared.f32 	%f27, [%r9+640];
	fma.rn.f32 	%f28, %f26, %f27, %f25;
	ld.shared.f32 	%f29, [%r4+24];
	ld.shared.f32 	%f30, [%r9+768];
	fma.rn.f32 	%f31, %f29, %f30, %f28;
	ld.shared.f32 	%f32, [%r4+28];
	ld.shared.f32 	%f33, [%r9+896];
	fma.rn.f32 	%f34, %f32, %f33, %f31;
	ld.shared.f32 	%f35, [%r4+32];
	ld.shared.f32 	%f36, [%r9+1024];
	fma.rn.f32 	%f37, %f35, %f36, %f34;
	ld.shared.f32 	%f38, [%r4+36];
	ld.shared.f32 	%f39, [%r9+1152];
	fma.rn.f32 	%f40, %f38, %f39, %f37;
	ld.shared.f32 	%f41, [%r4+40];
	ld.shared.f32 	%f42, [%r9+1280];
	fma.rn.f32 	%f43, %f41, %f42, %f40;
	ld.shared.f32 	%f44, [%r4+44];
	ld.shared.f32 	%f45, [%r9+1408];
	fma.rn.f32 	%f46, %f44, %f45, %f43;
	ld.shared.f32 	%f47, [%r4+48];
	ld.shared.f32 	%f48, [%r9+1536];
	fma.rn.f32 	%f49, %f47, %f48, %f46;
	ld.shared.f32 	%f50, [%r4+52];
	ld.shared.f32 	%f51, [%r9+1664];
	fma.rn.f32 	%f52, %f50, %f51, %f49;
	ld.shared.f32 	%f53, [%r4+56];
	ld.shared.f32 	%f54, [%r9+1792];
	fma.rn.f32 	%f55, %f53, %f54, %f52;
	ld.shared.f32 	%f56, [%r4+60];
	ld.shared.f32 	%f57, [%r9+1920];
	fma.rn.f32 	%f58, %f56, %f57, %f55;
	ld.shared.f32 	%f59, [%r4+64];
	ld.shared.f32 	%f60, [%r9+2048];
	fma.rn.f32 	%f61, %f59, %f60, %f58;
	ld.shared.f32 	%f62, [%r4+68];
	ld.shared.f32 	%f63, [%r9+2176];
	fma.rn.f32 	%f64, %f62, %f63, %f61;
	ld.shared.f32 	%f65, [%r4+72];
	ld.shared.f32 	%f66, [%r9+2304];
	fma.rn.f32 	%f67, %f65, %f66, %f64;
	ld.shared.f32 	%f68, [%r4+76];
	ld.shared.f32 	%f69, [%r9+2432];
	fma.rn.f32 	%f70, %f68, %f69, %f67;
	ld.shared.f32 	%f71, [%r4+80];
	ld.shared.f32 	%f72, [%r9+2560];
	fma.rn.f32 	%f73, %f71, %f72, %f70;
	ld.shared.f32 	%f74, [%r4+84];
	ld.shared.f32 	%f75, [%r9+2688];
	fma.rn.f32 	%f76, %f74, %f75, %f73;
	ld.shared.f32 	%f77, [%r4+88];
	ld.shared.f32 	%f78, [%r9+2816];
	fma.rn.f32 	%f79, %f77, %f78, %f76;
	ld.shared.f32 	%f80, [%r4+92];
	ld.shared.f32 	%f81, [%r9+2944];
	fma.rn.f32 	%f82, %f80, %f81, %f79;
	ld.shared.f32 	%f83, [%r4+96];
	ld.shared.f32 	%f84, [%r9+3072];
	fma.rn.f32 	%f85, %f83, %f84, %f82;
	ld.shared.f32 	%f86, [%r4+100];
	ld.shared.f32 	%f87, [%r9+3200];
	fma.rn.f32 	%f88, %f86, %f87, %f85;
	ld.shared.f32 	%f89, [%r4+104];
	ld.shared.f32 	%f90, [%r9+3328];
	fma.rn.f32 	%f91, %f89, %f90, %f88;
	ld.shared.f32 	%f92, [%r4+108];
	ld.shared.f32 	%f93, [%r9+3456];
	fma.rn.f32 	%f94, %f92, %f93, %f91;
	ld.shared.f32 	%f95, [%r4+112];
	ld.shared.f32 	%f96, [%r9+3584];
	fma.rn.f32 	%f97, %f95, %f96, %f94;
	ld.shared.f32 	%f98, [%r4+116];
	ld.shared.f32 	%f99, [%r9+3712];
	fma.rn.f32 	%f100, %f98, %f99, %f97;
	ld.shared.f32 	%f101, [%r4+120];
	ld.shared.f32 	%f102, [%r9+3840];
	fma.rn.f32 	%f103, %f101, %f102, %f100;
	ld.shared.f32 	%f104, [%r4+124];
	ld.shared.f32 	%f105, [%r9+3968];
	fma.rn.f32 	%f109, %f104, %f105, %f103;
$L__BB2_7:
	bar.sync 	0;
	add.s32 	%r41, %r41, 1;
	add.s32 	%r40, %r40, 262144;
	add.s32 	%r39, %r39, 32;
	add.s32 	%r38, %r38, 32;
	setp.ne.s32 	%p9, %r41, 256;
	@%p9 bra 	$L__BB2_1;
	@%p8 bra 	$L__BB2_10;
	shl.b32 	%r36, %r26, 13;
	add.s32 	%r37, %r36, %r1;
	cvta.to.global.u64 	%rd10, %rd4;
	mul.wide.u32 	%rd11, %r37, 4;
	add.s64 	%rd12, %rd10, %rd11;
	st.global.f32 	[%rd12], %f109;
$L__BB2_10:
	ret;

}


// ===== COMPILED SASS (sm_100) =====

	.target	sm_100

	.elftype	@"ET_EXEC"


//--------------------- .note.nv.tkinfo           --------------------------
	.section	.note.nv.tkinfo,"",@"SHT_NOTE"
	.sectionflags	@"SHF_NOTE_NV_TKINFO"
	.tkinfo
        /*0018*/ 	.word	0x00000002
        /*0030*/ 	.string	""
        /*0030*/ 	.string	"ptxas"
        /*0030*/ 	.string	"Cuda compilation tools, release 13.0, V13.0.88"
        /*0030*/ 	.string	"Build cuda_13.0.r13.0/compiler.36424714_0"
        /*0030*/ 	.string	"-arch sm_100 -m 64 "



//--------------------- .note.nv.cuinfo           --------------------------
	.section	.note.nv.cuinfo,"",@"SHT_NOTE"
	.sectionflags	@"SHF_NOTE_NV_CUINFO"
        /*0018*/ 	.short	0x0002
        /*001a*/ 	.short	0x0064
        /*001c*/ 	.short	0x0082
	.zero		2


//--------------------- .nv.info                  --------------------------
	.section	.nv.info,"",@"SHT_CUDA_INFO"
	.align	4


	//----- nvinfo : EIATTR_REGCOUNT
	.align		4
        /*0000*/ 	.byte	0x04, 0x2f
        /*0002*/ 	.short	(.L_1 - .L_0)
	.align		4
.L_0:
        /*0004*/ 	.word	index@(_Z21shared_compute_scoresPfS_S_)
        /*0008*/ 	.word	0x0000001f


	//----- nvinfo : EIATTR_FRAME_SIZE
	.align		4
.L_1:
        /*000c*/ 	.byte	0x04, 0x11
        /*000e*/ 	.short	(.L_3 - .L_2)
	.align		4
.L_2:
        /*0010*/ 	.word	index@($__internal_1_$__cuda_sm3x_div_rn_noftz_f32_slowpath)
        /*0014*/ 	.word	0x00000000


	//----- nvinfo : EIATTR_FRAME_SIZE
	.align		4
.L_3:
        /*0018*/ 	.byte	0x04, 0x11
        /*001a*/ 	.short	(.L_5 - .L_4)
	.align		4
.L_4:
        /*001c*/ 	.word	index@(_Z21shared_compute_scoresPfS_S_)
        /*0020*/ 	.word	0x00000000


	//----- nvinfo : EIATTR_REGCOUNT
	.align		4
.L_5:
        /*0024*/ 	.byte	0x04, 0x2f
        /*0026*/ 	.short	(.L_7 - .L_6)
	.align		4
.L_6:
        /*0028*/ 	.word	index@(_Z14shared_softmaxPfS_)
        /*002c*/ 	.word	0x0000001d


	//----- nvinfo : EIATTR_FRAME_SIZE
	.align		4
.L_7:
        /*0030*/ 	.byte	0x04, 0x11
        /*0032*/ 	.short	(.L_9 - .L_8)
	.align		4
.L_8:
        /*0034*/ 	.word	index@($__internal_0_$__cuda_sm3x_div_rn_noftz_f32_slowpath)
        /*0038*/ 	.word	0x00000000


	//----- nvinfo : EIATTR_FRAME_SIZE
	.align		4
.L_9:
        /*003c*/ 	.byte	0x04, 0x11
        /*003e*/ 	.short	(.L_11 - .L_10)
	.align		4
.L_10:
        /*0040*/ 	.word	index@(_Z14shared_softmaxPfS_)
        /*0044*/ 	.word	0x00000000


	//----- nvinfo : EIATTR_REGCOUNT
	.align		4
.L_11:
        /*0048*/ 	.byte	0x04, 0x2f
        /*004a*/ 	.short	(.L_13 - .L_12)
	.align		4
.L_12:
        /*004c*/ 	.word	index@(_Z21shared_compute_outputPfS_S_)
        /*0050*/ 	.word	0x0000001f


	//----- nvinfo : EIATTR_FRAME_SIZE
	.align		4
.L_13:
        /*0054*/ 	.byte	0x04, 0x11
        /*0056*/ 	.short	(.L_15 - .L_14)
	.align		4
.L_14:
        /*0058*/ 	.word	index@(_Z21shared_compute_outputPfS_S_)
        /*005c*/ 	.word	0x00000000


	//----- nvinfo : EIATTR_MIN_STACK_SIZE
	.align		4
.L_15:
        /*0060*/ 	.byte	0x04, 0x12
        /*0062*/ 	.short	(.L_17 - .L_16)
	.align		4
.L_16:
        /*0064*/ 	.word	index@(_Z21shared_compute_outputPfS_S_)
        /*0068*/ 	.word	0x00000000


	//----- nvinfo : EIATTR_MIN_STACK_SIZE
	.align		4
.L_17:
        /*006c*/ 	.byte	0x04, 0x12
        /*006e*/ 	.short	(.L_19 - .L_18)
	.align		4
.L_18:
        /*0070*/ 	.word	index@(_Z14shared_softmaxPfS_)
        /*0074*/ 	.word	0x00000000


	//----- nvinfo : EIATTR_MIN_STACK_SIZE
	.align		4
.L_19:
        /*0078*/ 	.byte	0x04, 0x12
        /*007a*/ 	.short	(.L_21 - .L_20)
	.align		4
.L_20:
        /*007c*/ 	.word	index@(_Z21shared_compute_scoresPfS_S_)
        /*0080*/ 	.word	0x00000000
.L_21:


//--------------------- .nv.compat                --------------------------
	.section	.nv.compat,"",@"SHT_CUDA_COMPAT_INFO"
	.align	4
        /*0000*/ 	.byte	0x02, 0x09, 0x00, 0x00, 0x02, 0x02, 0x01, 0x00, 0x02, 0x05, 0x05, 0x00, 0x03, 0x07, 0x01, 0x01
        /*0010*/ 	.byte	0x02, 0x03, 0x00, 0x00, 0x02, 0x06, 0x01, 0x00, 0x04, 0x0b, 0x08, 0x00, 0x01, 0x00, 0x00, 0x00
        /*0020*/ 	.byte	0x00, 0x00, 0x00, 0x00


//--------------------- .nv.info._Z21shared_compute_outputPfS_S_ --------------------------
	.section	.nv.info._Z21shared_compute_outputPfS_S_,"",@"SHT_CUDA_INFO"
	.sectionflags	@""
	.align	4


	//----- nvinfo : EIATTR_CUDA_API_VERSION
	.align		4
        /*0000*/ 	.byte	0x04, 0x37
        /*0002*/ 	.short	(.L_23 - .L_22)
.L_22:
        /*0004*/ 	.word	0x00000082


	//----- nvinfo : EIATTR_KPARAM_INFO
	.align		4
.L_23:
        /*0008*/ 	.byte	0x04, 0x17
        /*000a*/ 	.short	(.L_25 - .L_24)
.L_24:
        /*000c*/ 	.word	0x00000000
        /*0010*/ 	.short	0x0002
        /*0012*/ 	.short	0x0010
        /*0014*/ 	.byte	0x00, 0xf5, 0x21, 0x00


	//----- nvinfo : EIATTR_KPARAM_INFO
	.align		4
.L_25:
        /*0018*/ 	.byte	0x04, 0x17
        /*001a*/ 	.short	(.L_27 - .L_26)
.L_26:
        /*001c*/ 	.word	0x00000000
        /*0020*/ 	.short	0x0001
        /*0022*/ 	.short	0x0008
        /*0024*/ 	.byte	0x00, 0xf5, 0x21, 0x00


	//----- nvinfo : EIATTR_KPARAM_INFO
	.align		4
.L_27:
        /*0028*/ 	.byte	0x04, 0x17
        /*002a*/ 	.short	(.L_29 - .L_28)
.L_28:
        /*002c*/ 	.word	0x00000000
        /*0030*/ 	.short	0x0000
        /*0032*/ 	.short	0x0000
        /*0034*/ 	.byte	0x00, 0xf5, 0x21, 0x00


	//----- nvinfo : EIATTR_SPARSE_MMA_MASK
	.align		4
.L_29:
        /*0038*/ 	.byte	0x03, 0x50
        /*003a*/ 	.short	0x0000


	//----- nvinfo : EIATTR_MAXREG_COUNT
	.align		4
        /*003c*/ 	.byte	0x03, 0x1b
        /*003e*/ 	.short	0x00ff


	//----- nvinfo : EIATTR_NUM_BARRIERS
	.align		4
        /*0040*/ 	.byte	0x02, 0x4c
        /*0042*/ 	.byte	0x01
	.zero		1


	//----- nvinfo : EIATTR_MERCURY_ISA_VERSION
	.align		4
        /*0044*/ 	.byte	0x03, 0x5f
        /*0046*/ 	.short	0x0101


	//----- nvinfo : EIATTR_VRC_CTA_INIT_COUNT
	.align		4
        /*0048*/ 	.byte	0x02, 0x4a
	.zero		1
	.zero		1


	//----- nvinfo : EIATTR_EXIT_INSTR_OFFSETS
	.align		4
        /*004c*/ 	.byte	0x04, 0x1c
        /*004e*/ 	.short	(.L_31 - .L_30)


	//   ....[0]....
.L_30:
        /*0050*/ 	.word	0x000007e0


	//   ....[1]....
        /*0054*/ 	.word	0x00000830


	//----- nvinfo : EIATTR_CRS_STACK_SIZE
	.align		4
.L_31:
        /*0058*/ 	.byte	0x04, 0x1e
        /*005a*/ 	.short	(.L_33 - .L_32)
.L_32:
        /*005c*/ 	.word	0x00000000


	//----- nvinfo : EIATTR_CBANK_PARAM_SIZE
	.align		4
.L_33:
        /*0060*/ 	.byte	0x03, 0x19
        /*0062*/ 	.short	0x0018


	//----- nvinfo : EIATTR_PARAM_CBANK
	.align		4
        /*0064*/ 	.byte	0x04, 0x0a
        /*0066*/ 	.short	(.L_35 - .L_34)
	.align		4
.L_34:
        /*0068*/ 	.word	index@(.nv.constant0._Z21shared_compute_outputPfS_S_)
        /*006c*/ 	.short	0x0380
        /*006e*/ 	.short	0x0018


	//----- nvinfo : EIATTR_SW_WAR
	.align		4
.L_35:
        /*0070*/ 	.byte	0x04, 0x36
        /*0072*/ 	.short	(.L_37 - .L_36)
.L_36:
        /*0074*/ 	.word	0x00000008
.L_37:


//--------------------- .nv.info._Z14shared_softmaxPfS_ --------------------------
	.section	.nv.info._Z14shared_softmaxPfS_,"",@"SHT_CUDA_INFO"
	.sectionflags	@""
	.align	4


	//----- nvinfo : EIATTR_CUDA_API_VERSION
	.align		4
        /*0000*/ 	.byte	0x04, 0x37
        /*0002*/ 	.short	(.L_39 - .L_38)
.L_38:
        /*0004*/ 	.word	0x00000082


	//----- nvinfo : EIATTR_KPARAM_INFO
	.align		4
.L_39:
        /*0008*/ 	.byte	0x04, 0x17
        /*000a*/ 	.short	(.L_41 - .L_40)
.L_40:
        /*000c*/ 	.word	0x00000000
        /*0010*/ 	.short	0x0001
        /*0012*/ 	.short	0x0008
        /*0014*/ 	.byte	0x00, 0xf5, 0x21, 0x00


	//----- nvinfo : EIATTR_KPARAM_INFO
	.align		4
.L_41:
        /*0018*/ 	.byte	0x04, 0x17
        /*001a*/ 	.short	(.L_43 - .L_42)
.L_42:
        /*001c*/ 	.word	0x00000000
        /*0020*/ 	.short	0x0000
        /*0022*/ 	.short	0x0000
        /*0024*/ 	.byte	0x00, 0xf5, 0x21, 0x00


	//----- nvinfo : EIATTR_SPARSE_MMA_MASK
	.align		4
.L_43:
        /*0028*/ 	.byte	0x03, 0x50
        /*002a*/ 	.short	0x0000


	//----- nvinfo : EIATTR_MAXREG_COUNT
	.align		4
        /*002c*/ 	.byte	0x03, 0x1b
        /*002e*/ 	.short	0x00ff


	//----- nvinfo : EIATTR_MERCURY_ISA_VERSION
	.align		4
        /*0030*/ 	.byte	0x03, 0x5f
        /*0032*/ 	.short	0x0101


	//----- nvinfo : EIATTR_VRC_CTA_INIT_COUNT
	.align		4
        /*0034*/ 	.byte	0x02, 0x4a
	.zero		1
	.zero		1


	//----- nvinfo : EIATTR_EXIT_INSTR_OFFSETS
	.align		4
        /*0038*/ 	.byte	0x04, 0x1c
        /*003a*/ 	.short	(.L_45 - .L_44)


	//   ....[0]....
.L_44:
        /*003c*/ 	.word	0x00000060


	//   ....[1]....
        /*0040*/ 	.word	0x00001be0


	//----- nvinfo : EIATTR_CRS_STACK_SIZE
	.align		4
.L_45:
        /*0044*/ 	.byte	0x04, 0x1e
        /*0046*/ 	.short	(.L_47 - .L_46)
.L_46:
        /*0048*/ 	.word	0x00000000


	//----- nvinfo : EIATTR_CBANK_PARAM_SIZE
	.align		4
.L_47:
        /*004c*/ 	.byte	0x03, 0x19
        /*004e*/ 	.short	0x0010


	//----- nvinfo : EIATTR_PARAM_CBANK
	.align		4
        /*0050*/ 	.byte	0x04, 0x0a
        /*0052*/ 	.short	(.L_49 - .L_48)
	.align		4
.L_48:
        /*0054*/ 	.word	index@(.nv.constant0._Z14shared_softmaxPfS_)
        /*0058*/ 	.short	0x0380
        /*005a*/ 	.short	0x0010


	//----- nvinfo : EIATTR_SW_WAR
	.align		4
.L_49:
        /*005c*/ 	.byte	0x04, 0x36
        /*005e*/ 	.short	(.L_51 - .L_50)
.L_50:
        /*0060*/ 	.word	0x00000008
.L_51:


//--------------------- .nv.info._Z21shared_compute_scoresPfS_S_ --------------------------
	.section	.nv.info._Z21shared_compute_scoresPfS_S_,"",@"SHT_CUDA_INFO"
	.sectionflags	@""
	.align	4


	//----- nvinfo : EIATTR_CUDA_API_VERSION
	.align		4
        /*0000*/ 	.byte	0x04, 0x37
        /*0002*/ 	.short	(.L_53 - .L_52)
.L_52:
        /*0004*/ 	.word	0x00000082


	//----- nvinfo : EIATTR_KPARAM_INFO
	.align		4
.L_53:
        /*0008*/ 	.byte	0x04, 0x17
        /*000a*/ 	.short	(.L_55 - .L_54)
.L_54:
        /*000c*/ 	.word	0x00000000
        /*0010*/ 	.short	0x0002
        /*0012*/ 	.short	0x0010
        /*0014*/ 	.byte	0x00, 0xf5, 0x21, 0x00


	//----- nvinfo : EIATTR_KPARAM_INFO
	.align		4
.L_55:
        /*0018*/ 	.byte	0x04, 0x17
        /*001a*/ 	.short	(.L_57 - .L_56)
.L_56:
        /*001c*/ 	.word	0x00000000
        /*0020*/ 	.short	0x0001
        /*0022*/ 	.short	0x0008
        /*0024*/ 	.byte	0x00, 0xf5, 0x21, 0x00


	//----- nvinfo : EIATTR_KPARAM_INFO
	.align		4
.L_57:
        /*0028*/ 	.byte	0x04, 0x17
        /*002a*/ 	.short	(.L_59 - .L_58)
.L_58:
        /*002c*/ 	.word	0x00000000
        /*0030*/ 	.short	0x0000
        /*0032*/ 	.short	0x0000
        /*0034*/ 	.byte	0x00, 0xf5, 0x21, 0x00


	//----- nvinfo : EIATTR_SPARSE_MMA_MASK
	.align		4
.L_59:
        /*0038*/ 	.byte	0x03, 0x50
        /*003a*/ 	.short	0x0000


	//----- nvinfo : EIATTR_MAXREG_COUNT
	.align		4
        /*003c*/ 	.byte	0x03, 0x1b
        /*003e*/ 	.short	0x00ff


	//----- nvinfo : EIATTR_NUM_BARRIERS
	.align		4
        /*0040*/ 	.byte	0x02, 0x4c
        /*0042*/ 	.byte	0x01
	.zero		1


	//----- nvinfo : EIATTR_MERCURY_ISA_VERSION
	.align		4
        /*0044*/ 	.byte	0x03, 0x5f
        /*0046*/ 	.short	0x0101


	//----- nvinfo : EIATTR_VRC_CTA_INIT_COUNT
	.align		4
        /*0048*/ 	.byte	0x02, 0x4a
	.zero		1
	.zero		1


	//----- nvinfo : EIATTR_EXIT_INSTR_OFFSETS
	.align		4
        /*004c*/ 	.byte	0x04, 0x1c
        /*004e*/ 	.short	(.L_61 - .L_60)


	//   ....[0]....
.L_60:
        /*0050*/ 	.word	0x000007e0


	//   ....[1]....
        /*0054*/ 	.word	0x00000910


	//----- nvinfo : EIATTR_CRS_STACK_SIZE
	.align		4
.L_61:
        /*0058*/ 	.byte	0x04, 0x1e
        /*005a*/ 	.short	(.L_63 - .L_62)
.L_62:
        /*005c*/ 	.word	0x00000000


	//----- nvinfo : EIATTR_CBANK_PARAM_SIZE
	.align		4
.L_63:
        /*0060*/ 	.byte	0x03, 0x19
        /*0062*/ 	.short	0x0018


	//----- nvinfo : EIATTR_PARAM_CBANK
	.align		4
        /*0064*/ 	.byte	0x04, 0x0a
        /*0066*/ 	.short	(.L_65 - .L_64)
	.align		4
.L_64:
        /*0068*/ 	.word	index@(.nv.constant0._Z21shared_compute_scoresPfS_S_)
        /*006c*/ 	.short	0x0380
        /*006e*/ 	.short	0x0018


	//----- nvinfo : EIATTR_SW_WAR
	.align		4
.L_65:
        /*0070*/ 	.byte	0x04, 0x36
        /*0072*/ 	.short	(.L_67 - .L_66)
.L_66:
        /*0074*/ 	.word	0x00000008
.L_67:


//--------------------- .nv.callgraph             --------------------------
	.section	.nv.callgraph,"",@"SHT_CUDA_CALLGRAPH"
	.align	4
	.sectionentsize	8
	.align		4
        /*0000*/ 	.word	0x00000000
	.align		4
        /*0004*/ 	.word	0xffffffff
	.align		4
        /*0008*/ 	.word	0x00000000
	.align		4
        /*000c*/ 	.word	0xfffffffe
	.align		4
        /*0010*/ 	.word	0x00000000
	.align		4
        /*0014*/ 	.word	0xfffffffd
	.align		4
        /*0018*/ 	.word	0x00000000
	.align		4
        /*001c*/ 	.word	0xfffffffc


//--------------------- .text._Z21shared_compute_outputPfS_S_ --------------------------
	.section	.text._Z21shared_compute_outputPfS_S_,"ax",@progbits
	.align	128
        .global         _Z21shared_compute_outputPfS_S_
        .type           _Z21shared_compute_outputPfS_S_,@function
        .size           _Z21shared_compute_outputPfS_S_,(.L_x_71 - _Z21shared_compute_outputPfS_S_)
        .other          _Z21shared_compute_outputPfS_S_,@"STO_CUDA_ENTRY STV_DEFAULT"
_Z21shared_compute_outputPfS_S_:
.text._Z21shared_compute_outputPfS_S_:
[----:B------:R-:W-:Y:S01]  /*0000*/  LDC R1, c[0x0][0x37c] ;  /* 0x0000df00ff017b82 */ /* 0x000fe20000000800 */
[----:B------:R-:W0:Y:S07]  /*0010*/  S2R R11, SR_TID.Y ;  /* 0x00000000000b7919 */ /* 0x000e2e0000002200 */
[----:B------:R-:W1:Y:S01]  /*0020*/  S2UR UR5, SR_CgaCtaId ;  /* 0x00000000000579c3 */ /* 0x000e620000008800 */
[----:B------:R-:W-:Y:S01]  /*0030*/  UMOV UR4, 0x400 ;  /* 0x0000040000047882 */ /* 0x000fe20000000000 */
[----:B------:R-:W-:Y:S01]  /*0040*/  HFMA2 R23, -RZ, RZ, 0, 0 ;  /* 0x00000000ff177431 */ /* 0x000fe200000001ff */
[----:B------:R-:W2:Y:S01]  /*0050*/  S2R R6, SR_CTAID.Y ;  /* 0x0000000000067919 */ /* 0x000ea20000002600 */
[----:B------:R-:W3:Y:S01]  /*0060*/  LDCU.64 UR8, c[0x0][0x358] ;  /* 0x00006b00ff0877ac */ /* 0x000ee20008000a00 */
[----:B------:R-:W4:Y:S03]  /*0070*/  S2R R9, SR_TID.X ;  /* 0x0000000000097919 */ /* 0x000f260000002100 */
[----:B------:R-:W3:Y:S01]  /*0080*/  LDC.64 R20, c[0x0][0x380] ;  /* 0x0000e000ff147b82 */ /* 0x000ee20000000a00 */
[----:B------:R-:W5:Y:S01]  /*0090*/  S2R R4, SR_CTAID.X ;  /* 0x0000000000047919 */ /* 0x000f620000002500 */
[----:B-1----:R-:W-:-:S02]  /*00a0*/  ULEA UR6, UR5, UR4, 0x18 ;  /* 0x0000000405067291 */ /* 0x002fc4000f8ec0ff */
[----:B------:R-:W-:-:S04]  /*00b0*/  UIADD3 UR4, UPT, UPT, UR4, 0x1000, URZ ;  /* 0x0000100004047890 */ /* 0x000fc8000fffe0ff */
[----:B------:R-:W-:Y:S01]  /*00c0*/  ULEA UR4, UR5, UR4, 0x18 ;  /* 0x0000000405047291 */ /* 0x000fe2000f8ec0ff */
[C---:B0-----:R-:W-:Y:S02]  /*00d0*/  SHF.L.U32 R2, R11.reuse, 0xd, RZ ;  /* 0x0000000d0b027819 */ /* 0x041fe400000006ff */
[----:B------:R-:W-:Y:S01]  /*00e0*/  LEA R7, R11, UR6, 0x7 ;  /* 0x000000060b077c11 */ /* 0x000fe2000f8e38ff */
[----:B------:R-:W-:Y:S01]  /*00f0*/  UMOV UR5, URZ ;  /* 0x000000ff00057c82 */ /* 0x000fe20008000000 */
[C---:B--2---:R-:W-:Y:S02]  /*0100*/  SHF.L.U32 R0, R6.reuse, 0x12, RZ ;  /* 0x0000001206007819 */ /* 0x044fe400000006ff */
[----:B------:R-:W-:Y:S02]  /*0110*/  LEA R17, R6, R11, 0x5 ;  /* 0x0000000b06117211 */ /* 0x000fe400078e28ff */
[----:B----4-:R-:W-:Y:S02]  /*0120*/  LOP3.LUT R3, R2, R9, RZ, 0xfc, !PT ;  /* 0x0000000902037212 */ /* 0x010fe400078efcff */
[----:B------:R-:W-:-:S02]  /*0130*/  LOP3.LUT R5, R9, R0, RZ, 0xfc, !PT ;  /* 0x0000000009057212 */ /* 0x000fc400078efcff */
[C---:B-----5:R-:W-:Y:S02]  /*0140*/  LEA R18, R4.reuse, R9, 0x5 ;  /* 0x0000000904127211 */ /* 0x060fe400078e28ff */
[----:B------:R-:W-:Y:S02]  /*0150*/  LEA R0, R4, R3, 0x5 ;  /* 0x0000000304007211 */ /* 0x000fe400078e28ff */
[----:B------:R-:W-:Y:S02]  /*0160*/  VIMNMX.U32 R6, PT, PT, R18, R17, !PT ;  /* 0x0000001112067248 */ /* 0x000fe40007fe0000 */
[----:B------:R-:W-:Y:S01]  /*0170*/  LEA R4, R9, UR4, 0x2 ;  /* 0x0000000409047c11 */ /* 0x000fe2000f8e10ff */
[----:B------:R-:W-:Y:S01]  /*0180*/  UMOV UR4, URZ ;  /* 0x000000ff00047c82 */ /* 0x000fe20008000000 */
[----:B------:R-:W-:Y:S02]  /*0190*/  IADD3 R2, PT, PT, R2, R5, RZ ;  /* 0x0000000502027210 */ /* 0x000fe40007ffe0ff */
[----:B------:R-:W-:-:S02]  /*01a0*/  ISETP.GE.U32.AND P1, PT, R6, 0x2000, PT ;  /* 0x000020000600780c */ /* 0x000fc40003f26070 */
[----:B------:R-:W-:Y:S02]  /*01b0*/  ISETP.GT.U32.AND P2, PT, R17, 0x1fff, PT ;  /* 0x00001fff1100780c */ /* 0x000fe40003f44070 */
[----:B------:R-:W-:Y:S02]  /*01c0*/  IADD3 R16, PT, PT, -R9, 0x2000, RZ ;  /* 0x0000200009107810 */ /* 0x000fe40007ffe1ff */
[----:B------:R-:W-:Y:S02]  /*01d0*/  IADD3 R5, PT, PT, -R11, 0x2000, RZ ;  /* 0x000020000b057810 */ /* 0x000fe40007ffe1ff */
[----:B------:R-:W-:Y:S02]  /*01e0*/  LEA R6, R9, R7, 0x2 ;  /* 0x0000000709067211 */ /* 0x000fe400078e10ff */
[----:B---3--:R-:W-:-:S07]  /*01f0*/  LEA R3, R11, R4, 0x7 ;  /* 0x000000040b037211 */ /* 0x008fce00078e38ff */
.L_x_2:
[----:B------:R-:W-:Y:S02]  /*0200*/  ISETP.GT.U32.AND P0, PT, R18, 0x1fff, PT ;  /* 0x00001fff1200780c */ /* 0x000fe40003f04070 */
[----:B0-----:R-:W-:Y:S02]  /*0210*/  CS2R R12, SRZ ;  /* 0x00000000000c7805 */ /* 0x001fe4000001ff00 */
[----:B------:R-:W-:Y:S01]  /*0220*/  ISETP.LE.U32.OR P3, PT, R16, UR4, P2 ;  /* 0x0000000410007c0c */ /* 0x000fe20009763470 */
[----:B------:R-:W-:Y:S01]  /*0230*/  IMAD.WIDE R8, R2, 0x4, R20 ;  /* 0x0000000402087825 */ /* 0x000fe200078e0214 */
[----:B------:R-:W-:-:S11]  /*0240*/  ISETP.LE.U32.OR P0, PT, R5, UR4, P0 ;  /* 0x0000000405007c0c */ /* 0x000fd60008703470 */
[----:B------:R-:W2:Y:S02]  /*0250*/  @!P3 LDG.E R13, desc[UR8][R8.64] ;  /* 0x00000008080db981 */ /* 0x000ea4000c1e1900 */
[----:B------:R-:W0:Y:S02]  /*0260*/  @!P0 LDC.64 R10, c[0x0][0x388] ;  /* 0x0000e200ff0a8b82 */ /* 0x000e240000000a00 */
[----:B0-----:R-:W-:-:S05]  /*0270*/  @!P0 IMAD.WIDE.U32 R10, R0, 0x4, R10 ;  /* 0x00000004000a8825 */ /* 0x001fca00078e000a */
[----:B------:R-:W3:Y:S01]  /*0280*/  @!P0 LDG.E R12, desc[UR8][R10.64] ;  /* 0x000000080a0c8981 */ /* 0x000ee2000c1e1900 */
[----:B------:R-:W-:Y:S01]  /*0290*/  UIADD3 UR5, UPT, UPT, UR5, 0x1, URZ ;  /* 0x0000000105057890 */ /* 0x000fe2000fffe0ff */
[----:B------:R-:W-:Y:S03]  /*02a0*/  BSSY.RECONVERGENT B0, `(.L_x_0) ;  /* 0x000004e000007945 */ /* 0x000fe60003800200 */
[----:B------:R-:W-:Y:S01]  /*02b0*/  UISETP.NE.AND UP0, UPT, UR5, 0x100, UPT ;  /* 0x000001000500788c */ /* 0x000fe2000bf05270 */
[----:B--2---:R0:W-:Y:S04]  /*02c0*/  STS [R6], R13 ;  /* 0x0000000d06007388 */ /* 0x0041e80000000800 */
[----:B---3--:R0:W-:Y:S01]  /*02d0*/  STS [R3], R12 ;  /* 0x0000000c03007388 */ /* 0x0081e20000000800 */
[----:B------:R-:W-:Y:S06]  /*02e0*/  BAR.SYNC.DEFER_BLOCKING 0x0 ;  /* 0x0000000000007b1d */ /* 0x000fec0000010000 */
[----:B------:R-:W-:Y:S05]  /*02f0*/  @P1 BRA `(.L_x_1) ;  /* 0x0000000400201947 */ /* 0x000fea0003800000 */
[----:B------:R-:W-:Y:S04]  /*0300*/  LDS R22, [R4] ;  /* 0x0000000004167984 */ /* 0x000fe80000000800 */
[----:B0-----:R-:W0:Y:S04]  /*0310*/  LDS.128 R12, [R7] ;  /* 0x00000000070c7984 */ /* 0x001e280000000c00 */
[----:B------:R-:W1:Y:S04]  /*0320*/  LDS R27, [R4+0x80] ;  /* 0x00008000041b7984 */ /* 0x000e680000000800 */
[----:B------:R-:W2:Y:S04]  /*0330*/  LDS R25, [R4+0x100] ;  /* 0x0001000004197984 */ /* 0x000ea80000000800 */
[----:B------:R-:W3:Y:S04]  /*0340*/  LDS R24, [R4+0x180] ;  /* 0x0001800004187984 */ /* 0x000ee80000000800 */
[----:B------:R-:W-:Y:S04]  /*0350*/  LDS R19, [R4+0x200] ;  /* 0x0002000004137984 */ /* 0x000fe80000000800 */
[----:B------:R-:W4:Y:S04]  /*0360*/  LDS.128 R8, [R7+0x10] ;  /* 0x0000100007087984 */ /* 0x000f280000000c00 */
[----:B------:R-:W-:Y:S04]  /*0370*/  LDS R26, [R4+0x380] ;  /* 0x00038000041a7984 */ /* 0x000fe80000000800 */
[----:B------:R-:W-:Y:S01]  /*0380*/  LDS R28, [R4+0x580] ;  /* 0x00058000041c7984 */ /* 0x000fe20000000800 */
[----:B0-----:R-:W-:-:S03]  /*0390*/  FFMA R12, R12, R22, R23 ;  /* 0x000000160c0c7223 */ /* 0x001fc60000000017 */
[----:B------:R-:W0:Y:S01]  /*03a0*/  LDS R22, [R4+0x280] ;  /* 0x0002800004167984 */ /* 0x000e220000000800 */
[----:B-1----:R-:W-:-:S03]  /*03b0*/  FFMA R12, R27, R13, R12 ;  /* 0x0000000d1b0c7223 */ /* 0x002fc6000000000c */
[----:B------:R-:W1:Y:S01]  /*03c0*/  LDS R23, [R4+0x300] ;  /* 0x0003000004177984 */ /* 0x000e620000000800 */
[----:B--2---:R-:W-:-:S04]  /*03d0*/  FFMA R25, R25, R14, R12 ;  /* 0x0000000e19197223 */ /* 0x004fc8000000000c */
[----:B---3--:R-:W-:Y:S02]  /*03e0*/  FFMA R27, R24, R15, R25 ;  /* 0x0000000f181b7223 */ /* 0x008fe40000000019 */
[----:B------:R-:W-:Y:S04]  /*03f0*/  LDS R25, [R4+0x400] ;  /* 0x0004000004197984 */ /* 0x000fe80000000800 */
[----:B------:R-:W2:Y:S01]  /*0400*/  LDS.128 R12, [R7+0x20] ;  /* 0x00002000070c7984 */ /* 0x000ea20000000c00 */
[----:B----4-:R-:W-:-:S03]  /*0410*/  FFMA R19, R8, R19, R27 ;  /* 0x0000001308137223 */ /* 0x010fc6000000001b */
[----:B------:R-:W3:Y:S01]  /*0420*/  LDS R24, [R4+0x480] ;  /* 0x0004800004187984 */ /* 0x000ee20000000800 */
[----:B0-----:R-:W-:-:S03]  /*0430*/  FFMA R22, R22, R9, R19 ;  /* 0x0000000916167223 */ /* 0x001fc60000000013 */
[----:B------:R-:W0:Y:S01]  /*0440*/  LDS R19, [R4+0x500] ;  /* 0x0005000004137984 */ /* 0x000e220000000800 */
[----:B-1----:R-:W-:-:S03]  /*0450*/  FFMA R23, R23, R10, R22 ;  /* 0x0000000a17177223 */ /* 0x002fc60000000016 */
[----:B------:R-:W-:Y:S01]  /*0460*/  LDS R22, [R4+0x680] ;  /* 0x0006800004167984 */ /* 0x000fe20000000800 */
[----:B------:R-:W-:-:S03]  /*0470*/  FFMA R27, R26, R11, R23 ;  /* 0x0000000b1a1b7223 */ /* 0x000fc60000000017 */
[----:B------:R-:W-:Y:S04]  /*0480*/  LDS R23, [R4+0x600] ;  /* 0x0006000004177984 */ /* 0x000fe80000000800 */
[----:B------:R-:W1:Y:S01]  /*0490*/  LDS.128 R8, [R7+0x30] ;  /* 0x0000300007087984 */ /* 0x000e620000000c00 */
[----:B--2---:R-:W-:-:S03]  /*04a0*/  FFMA R25, R12, R25, R27 ;  /* 0x000000190c197223 */ /* 0x004fc6000000001b */
[----:B------:R-:W-:Y:S01]  /*04b0*/  LDS R26, [R4+0x780] ;  /* 0x00078000041a7984 */ /* 0x000fe20000000800 */
[----:B---3--:R-:W-:-:S03]  /*04c0*/  FFMA R24, R24, R13, R25 ;  /* 0x0000000d18187223 */ /* 0x008fc60000000019 */
[----:B------:R-:W2:Y:S01]  /*04d0*/  LDS R25, [R4+0x700] ;  /* 0x0007000004197984 */ /* 0x000ea20000000800 */
[----:B0-----:R-:W-:-:S03]  /*04e0*/  FFMA R19, R19, R14, R24 ;  /* 0x0000000e13137223 */ /* 0x001fc60000000018 */
[----:B------:R-:W-:Y:S01]  /*04f0*/  LDS R24, [R4+0x880] ;  /* 0x0008800004187984 */ /* 0x000fe20000000800 */
[----:B------:R-:W-:-:S03]  /*0500*/  FFMA R27, R28, R15, R19 ;  /* 0x0000000f1c1b7223 */ /* 0x000fc60000000013 */
[----:B------:R-:W-:Y:S04]  /*0510*/  LDS R19, [R4+0x800] ;  /* 0x0008000004137984 */ /* 0x000fe80000000800 */
[----:B------:R-:W0:Y:S01]  /*0520*/  LDS.128 R12, [R7+0x40] ;  /* 0x00004000070c7984 */ /* 0x000e220000000c00 */
[----:B-1----:R-:W-:-:S03]  /*0530*/  FFMA R23, R8, R23, R27 ;  /* 0x0000001708177223 */ /* 0x002fc6000000001b */
[----:B------:R-:W1:Y:S01]  /*0540*/  LDS R27, [R4+0x900] ;  /* 0x00090000041b7984 */ /* 0x000e620000000800 */
[----:B------:R-:W-:-:S03]  /*0550*/  FFMA R22, R22, R9, R23 ;  /* 0x0000000916167223 */ /* 0x000fc60000000017 */
[----:B------:R-:W3:Y:S01]  /*0560*/  LDS R28, [R4+0x980] ;  /* 0x00098000041c7984 */ /* 0x000ee20000000800 */
[----:B--2---:R-:W-:-:S03]  /*0570*/  FFMA R25, R25, R10, R22 ;  /* 0x0000000a19197223 */ /* 0x004fc60000000016 */
[----:B------:R-:W-:Y:S01]  /*0580*/  LDS R23, [R4+0xa00] ;  /* 0x000a000004177984 */ /* 0x000fe20000000800 */
[----:B------:R-:W-:-:S03]  /*0590*/  FFMA R25, R26, R11, R25 ;  /* 0x0000000b1a197223 */ /* 0x000fc60000000019 */
[----:B------:R-:W2:Y:S04]  /*05a0*/  LDS.128 R8, [R7+0x50] ;  /* 0x0000500007087984 */ /* 0x000ea80000000c00 */
[----:B------:R-:W4:Y:S04]  /*05b0*/  LDS R22, [R4+0xa80] ;  /* 0x000a800004167984 */ /* 0x000f280000000800 */
[----:B------:R-:W-:Y:S01]  /*05c0*/  LDS R26, [R4+0xb80] ;  /* 0x000b8000041a7984 */ /* 0x000fe20000000800 */
[----:B0-----:R-:W-:-:S03]  /*05d0*/  FFMA R19, R12, R19, R25 ;  /* 0x000000130c137223 */ /* 0x001fc60000000019 */
[----:B------:R-:W-:Y:S01]  /*05e0*/  LDS R25, [R4+0xc00] ;  /* 0x000c000004197984 */ /* 0x000fe20000000800 */
[----:B------:R-:W-:-:S03]  /*05f0*/  FFMA R24, R24, R13, R19 ;  /* 0x0000000d18187223 */ /* 0x000fc60000000013 */
[----:B------:R-:W0:Y:S01]  /*0600*/  LDS R19, [R4+0xb00] ;  /* 0x000b000004137984 */ /* 0x000e220000000800 */
[----:B-1----:R-:W-:-:S03]  /*0610*/  FFMA R27, R27, R14, R24 ;  /* 0x0000000e1b1b7223 */ /* 0x002fc60000000018 */
[----:B------:R-:W-:Y:S01]  /*0620*/  LDS R24, [R4+0xc80] ;  /* 0x000c800004187984 */ /* 0x000fe20000000800 */
[----:B---3--:R-:W-:-:S03]  /*0630*/  FFMA R27, R28, R15, R27 ;  /* 0x0000000f1c1b7223 */ /* 0x008fc6000000001b */
[----:B------:R-:W1:Y:S01]  /*0640*/  LDS.128 R12, [R7+0x60] ;  /* 0x00006000070c7984 */ /* 0x000e620000000c00 */
[----:B--2---:R-:W-:-:S03]  /*0650*/  FFMA R23, R8, R23, R27 ;  /* 0x0000001708177223 */ /* 0x004fc6000000001b */
[----:B------:R-:W-:Y:S01]  /*0660*/  LDS R28, [R4+0xf00] ;  /* 0x000f0000041c7984 */ /* 0x000fe20000000800 */
[----:B----4-:R-:W-:-:S03]  /*0670*/  FFMA R22, R22, R9, R23 ;  /* 0x0000000916167223 */ /* 0x010fc60000000017 */
[----:B------:R-:W2:Y:S01]  /*0680*/  LDS R23, [R4+0xd00] ;  /* 0x000d000004177984 */ /* 0x000ea20000000800 */
[----:B0-----:R-:W-:-:S03]  /*0690*/  FFMA R19, R19, R10, R22 ;  /* 0x0000000a13137223 */ /* 0x001fc60000000016 */
[----:B------:R-:W0:Y:S01]  /*06a0*/  LDS R22, [R4+0xd80] ;  /* 0x000d800004167984 */ /* 0x000e220000000800 */
[----:B------:R-:W-:-:S03]  /*06b0*/  FFMA R27, R26, R11, R19 ;  /* 0x0000000b1a1b7223 */ /* 0x000fc60000000013 */
[----:B------:R-:W-:Y:S01]  /*06c0*/  LDS R19, [R4+0xe00] ;  /* 0x000e000004137984 */ /* 0x000fe20000000800 */
[----:B-1----:R-:W-:-:S03]  /*06d0*/  FFMA R25, R12, R25, R27 ;  /* 0x000000190c197223 */ /* 0x002fc6000000001b */
[----:B------:R-:W1:Y:S01]  /*06e0*/  LDS.128 R8, [R7+0x70] ;  /* 0x0000700007087984 */ /* 0x000e620000000c00 */
[----:B------:R-:W-:-:S03]  /*06f0*/  FFMA R26, R24, R13, R25 ;  /* 0x0000000d181a7223 */ /* 0x000fc60000000019 */
[----:B------:R-:W3:Y:S01]  /*0700*/  LDS R12, [R4+0xe80] ;  /* 0x000e8000040c7984 */ /* 0x000ee20000000800 */
[----:B--2---:R-:W-:-:S03]  /*0710*/  FFMA R23, R23, R14, R26 ;  /* 0x0000000e17177223 */ /* 0x004fc6000000001a */
[----:B------:R-:W2:Y:S01]  /*0720*/  LDS R24, [R4+0xf80] ;  /* 0x000f800004187984 */ /* 0x000ea20000000800 */
[----:B0-----:R-:W-:-:S04]  /*0730*/  FFMA R15, R22, R15, R23 ;  /* 0x0000000f160f7223 */ /* 0x001fc80000000017 */
[----:B-1----:R-:W-:-:S04]  /*0740*/  FFMA R15, R8, R19, R15 ;  /* 0x00000013080f7223 */ /* 0x002fc8000000000f */
[----:B---3--:R-:W-:-:S04]  /*0750*/  FFMA R9, R12, R9, R15 ;  /* 0x000000090c097223 */ /* 0x008fc8000000000f */
[----:B------:R-:W-:-:S04]  /*0760*/  FFMA R9, R28, R10, R9 ;  /* 0x0000000a1c097223 */ /* 0x000fc80000000009 */
[----:B--2---:R-:W-:-:S07]  /*0770*/  FFMA R23, R24, R11, R9 ;  /* 0x0000000b18177223 */ /* 0x004fce0000000009 */
.L_x_1:
[----:B------:R-:W-:Y:S05]  /*0780*/  BSYNC.RECONVERGENT B0 ;  /* 0x0000000000007941 */ /* 0x000fea0003800200 */
.L_x_0:
[----:B------:R-:W-:Y:S01]  /*0790*/  BAR.SYNC.DEFER_BLOCKING 0x0 ;  /* 0x0000000000007b1d */ /* 0x000fe20000010000 */
[----:B------:R-:W-:Y:S01]  /*07a0*/  IADD3 R2, PT, PT, R2, 0x20, RZ ;  /* 0x0000002002027810 */ /* 0x000fe20007ffe0ff */
[----:B------:R-:W-:Y:S01]  /*07b0*/  UIADD3 UR4, UPT, UPT, UR4, 0x20, URZ ;  /* 0x0000002004047890 */ /* 0x000fe2000fffe0ff */
[----:B------:R-:W-:-:S03]  /*07c0*/  IADD3 R0, PT, PT, R0, 0x40000, RZ ;  /* 0x0004000000007810 */ /* 0x000fc60007ffe0ff */
[----:B------:R-:W-:Y:S08]  /*07d0*/  BRA.U UP0, `(.L_x_2) ;  /* 0xfffffff900887547 */ /* 0x000ff0000b83ffff */
[----:B------:R-:W-:Y:S05]  /*07e0*/  @P1 EXIT ;  /* 0x000000000000194d */ /* 0x000fea0003800000 */
[----:B0-----:R-:W0:Y:S01]  /*07f0*/  LDC.64 R2, c[0x0][0x390] ;  /* 0x0000e400ff027b82 */ /* 0x001e220000000a00 */
[----:B------:R-:W-:-:S05]  /*0800*/  LEA R17, R17, R18, 0xd ;  /* 0x0000001211117211 */ /* 0x000fca00078e68ff */
[----:B0-----:R-:W-:-:S05]  /*0810*/  IMAD.WIDE.U32 R2, R17, 0x4, R2 ;  /* 0x0000000411027825 */ /* 0x001fca00078e0002 */
[----:B------:R-:W-:Y:S01]  /*0820*/  STG.E desc[UR8][R2.64], R23 ;  /* 0x0000001702007986 */ /* 0x000fe2000c101908 */
[----:B------:R-:W-:Y:S05]  /*0830*/  EXIT ;  /* 0x000000000000794d */ /* 0x000fea0003800000 */
.L_x_3:
[----:B------:R-:W-:-:S00]  /*0840*/  BRA `(.L_x_3) ;  /* 0xfffffffc00fc7947 */ /* 0x000fc0000383ffff */
[----:B------:R-:W-:-:S00]  /*0850*/  NOP ;  /* 0x0000000000007918 */ /* 0x000fc00000000000 */
        /* <DEDUP_REMOVED lines=10> */
.L_x_71:


//--------------------- .text._Z14shared_softmaxPfS_ --------------------------
	.section	.text._Z14shared_softmaxPfS_,"ax",@progbits
	.align	128
        .global         _Z14shared_softmaxPfS_
        .type           _Z14shared_softmaxPfS_,@function
        .size           _Z14shared_softmaxPfS_,(.L_x_69 - _Z14shared_softmaxPfS_)
        .other          _Z14shared_softmaxPfS_,@"STO_CUDA_ENTRY STV_DEFAULT"
_Z14shared_softmaxPfS_:
.text._Z14shared_softmaxPfS_:
[----:B------:R-:W-:Y:S01]  /*0000*/  LDC R1, c[0x0][0x37c] ;  /* 0x0000df00ff017b82 */ /* 0x000fe20000000800 */
[----:B------:R-:W0:Y:S07]  /*0010*/  S2R R3, SR_TID.Y ;  /* 0x0000000000037919 */ /* 0x000e2e0000002200 */
[----:B------:R-:W0:Y:S08]  /*0020*/  S2UR UR4, SR_CTAID.Y ;  /* 0x00000000000479c3 */ /* 0x000e300000002600 */
[----:B------:R-:W0:Y:S02]  /*0030*/  LDC R0, c[0x0][0x364] ;  /* 0x0000d900ff007b82 */ /* 0x000e240000000800 */
[----:B0-----:R-:W-:-:S05]  /*0040*/  IMAD R0, R0, UR4, R3 ;  /* 0x0000000400007c24 */ /* 0x001fca000f8e0203 */
[----:B------:R-:W-:-:S13]  /*0050*/  ISETP.GT.U32.AND P0, PT, R0, 0x1fff, PT ;  /* 0x00001fff0000780c */ /* 0x000fda0003f04070 */
[----:B------:R-:W-:Y:S05]  /*0060*/  @P0 EXIT ;  /* 0x000000000000094d */ /* 0x000fea0003800000 */
[----:B------:R-:W0:Y:S01]  /*0070*/  LDC.64 R2, c[0x0][0x380] ;  /* 0x0000e000ff027b82 */ /* 0x000e220000000a00 */
[----:B------:R-:W-:Y:S01]  /*0080*/  SHF.L.U32 R0, R0, 0xd, RZ ;  /* 0x0000000d00007819 */ /* 0x000fe200000006ff */
[----:B------:R-:W-:Y:S01]  /*0090*/  HFMA2 R16, -RZ, RZ, -10824, -13904 ;  /* 0xf149f2caff107431 */ /* 0x000fe200000001ff */
[----:B------:R-:W1:Y:S01]  /*00a0*/  LDCU.64 UR6, c[0x0][0x358] ;  /* 0x00006b00ff0677ac */ /* 0x000e620008000a00 */
[----:B------:R-:W-:Y:S02]  /*00b0*/  UMOV UR4, URZ ;  /* 0x000000ff00047c82 */ /* 0x000fe40008000000 */
[----:B0-----:R-:W-:-:S03]  /*00c0*/  IMAD.WIDE.U32 R2, R0, 0x4, R2 ;  /* 0x0000000400027825 */ /* 0x001fc600078e0002 */
[----:B------:R-:W-:-:S04]  /*00d0*/  IADD3 R2, P0, PT, R2, 0x40, RZ ;  /* 0x0000004002027810 */ /* 0x000fc80007f1e0ff */
[----:B-1----:R-:W-:-:S09]  /*00e0*/  IADD3.X R3, PT, PT, RZ, R3, RZ, P0, !PT ;  /* 0x00000003ff037210 */ /* 0x002fd200007fe4ff */
.L_x_4:
[----:B------:R-:W2:Y:S04]  /*00f0*/  LDG.E R17, desc[UR6][R2.64+-0x40] ;  /* 0xffffc00602117981 */ /* 0x000ea8000c1e1900 */
[----:B------:R-:W2:Y:S04]  /*0100*/  LDG.E R18, desc[UR6][R2.64+-0x3c] ;  /* 0xffffc40602127981 */ /* 0x000ea8000c1e1900 */
[----:B------:R-:W3:Y:S04]  /*0110*/  LDG.E R24, desc[UR6][R2.64+-0x38] ;  /* 0xffffc80602187981 */ /* 0x000ee8000c1e1900 */
[----:B------:R-:W3:Y:S04]  /*0120*/  LDG.E R25, desc[UR6][R2.64+-0x34] ;  /* 0xffffcc0602197981 */ /* 0x000ee8000c1e1900 */
[----:B------:R-:W4:Y:S04]  /*0130*/  LDG.E R23, desc[UR6][R2.64+-0x30] ;  /* 0xffffd00602177981 */ /* 0x000f28000c1e1900 */
[----:B------:R-:W4:Y:S04]  /*0140*/  LDG.E R22, desc[UR6][R2.64+-0x2c] ;  /* 0xffffd40602167981 */ /* 0x000f28000c1e1900 */
[----:B------:R-:W5:Y:S04]  /*0150*/  LDG.E R20, desc[UR6][R2.64+-0x28] ;  /* 0xffffd80602147981 */ /* 0x000f68000c1e1900 */
        /* <DEDUP_REMOVED lines=13> */
[----:B------:R-:W5:Y:S01]  /*0230*/  LDG.E R19, desc[UR6][R2.64+0x10] ;  /* 0x0000100602137981 */ /* 0x000f62000c1e1900 */
[----:B--2---:R-:W-:-:S03]  /*0240*/  FMNMX3 R17, R16, R17, R18, !PT ;  /* 0x0000001110117276 */ /* 0x004fc60007800012 */
[----:B------:R-:W2:Y:S04]  /*0250*/  LDG.E R18, desc[UR6][R2.64+0x14] ;  /* 0x0000140602127981 */ /* 0x000ea8000c1e1900 */
[----:B------:R-:W2:Y:S01]  /*0260*/  LDG.E R16, desc[UR6][R2.64+0x1c] ;  /* 0x00001c0602107981 */ /* 0x000ea2000c1e1900 */
[----:B---3--:R-:W-:-:S03]  /*0270*/  FMNMX3 R24, R17, R24, R25, !PT ;  /* 0x0000001811187276 */ /* 0x008fc60007800019 */
[----:B------:R-:W3:Y:S04]  /*0280*/  LDG.E R17, desc[UR6][R2.64+0x18] ;  /* 0x0000180602117981 */ /* 0x000ee8000c1e1900 */
[----:B------:R-:W3:Y:S01]  /*0290*/  LDG.E R25, desc[UR6][R2.64+0x28] ;  /* 0x0000280602197981 */ /* 0x000ee2000c1e1900 */
[----:B----4-:R-:W-:-:S03]  /*02a0*/  FMNMX3 R24, R24, R23, R22, !PT ;  /* 0x0000001718187276 */ /* 0x010fc60007800016 */
[----:B------:R-:W4:Y:S04]  /*02b0*/  LDG.E R22, desc[UR6][R2.64+0x20] ;  /* 0x0000200602167981 */ /* 0x000f28000c1e1900 */
[----:B------:R-:W4:Y:S01]  /*02c0*/  LDG.E R23, desc[UR6][R2.64+0x24] ;  /* 0x0000240602177981 */ /* 0x000f22000c1e1900 */
[----:B-----5:R-:W-:-:S03]  /*02d0*/  FMNMX3 R26, R24, R20, R21, !PT ;  /* 0x00000014181a7276 */ /* 0x020fc60007800015 */
[----:B------:R-:W5:Y:S04]  /*02e0*/  LDG.E R24, desc[UR6][R2.64+0x2c] ;  /* 0x00002c0602187981 */ /* 0x000f68000c1e1900 */
[----:B------:R-:W5:Y:S04]  /*02f0*/  LDG.E R21, desc[UR6][R2.64+0x30] ;  /* 0x0000300602157981 */ /* 0x000f68000c1e1900 */
[----:B------:R-:W5:Y:S01]  /*0300*/  LDG.E R20, desc[UR6][R2.64+0x34] ;  /* 0x0000340602147981 */ /* 0x000f62000c1e1900 */
[----:B------:R-:W-:-:S03]  /*0310*/  FMNMX3 R26, R26, R7, R4, !PT ;  /* 0x000000071a1a7276 */ /* 0x000fc60007800004 */
[----:B------:R-:W5:Y:S04]  /*0320*/  LDG.E R7, desc[UR6][R2.64+0x38] ;  /* 0x0000380602077981 */ /* 0x000f68000c1e1900 */
[----:B------:R0:W5:Y:S01]  /*0330*/  LDG.E R4, desc[UR6][R2.64+0x3c] ;  /* 0x00003c0602047981 */ /* 0x000162000c1e1900 */
[----:B------:R-:W-:-:S04]  /*0340*/  FMNMX3 R5, R26, R6, R5, !PT ;  /* 0x000000061a057276 */ /* 0x000fc80007800005 */
[----:B------:R-:W-:-:S04]  /*0350*/  FMNMX3 R5, R5, R15, R14, !PT ;  /* 0x0000000f05057276 */ /* 0x000fc8000780000e */
[----:B------:R-:W-:-:S04]  /*0360*/  FMNMX3 R5, R5, R13, R12, !PT ;  /* 0x0000000d05057276 */ /* 0x000fc8000780000c */
[----:B------:R-:W-:-:S04]  /*0370*/  FMNMX3 R5, R5, R11, R10, !PT ;  /* 0x0000000b05057276 */ /* 0x000fc8000780000a */
[----:B------:R-:W-:Y:S01]  /*0380*/  FMNMX3 R5, R5, R9, R8, !PT ;  /* 0x0000000905057276 */ /* 0x000fe20007800008 */
[----:B------:R-:W-:-:S04]  /*0390*/  UIADD3 UR4, UPT, UPT, UR4, 0x20, URZ ;  /* 0x0000002004047890 */ /* 0x000fc8000fffe0ff */
[----:B------:R-:W-:Y:S01]  /*03a0*/  UISETP.NE.AND UP0, UPT, UR4, 0x2000, UPT ;  /* 0x000020000400788c */ /* 0x000fe2000bf05270 */
[----:B0-----:R-:W-:-:S04]  /*03b0*/  IADD3 R2, P0, PT, R2, 0x80, RZ ;  /* 0x0000008002027810 */ /* 0x001fc80007f1e0ff */
[----:B------:R-:W-:Y:S02]  /*03c0*/  IADD3.X R3, PT, PT, RZ, R3, RZ, P0, !PT ;  /* 0x00000003ff037210 */ /* 0x000fe400007fe4ff */
[----:B--2---:R-:W-:-:S04]  /*03d0*/  FMNMX3 R5, R5, R19, R18, !PT ;  /* 0x0000001305057276 */ /* 0x004fc80007800012 */
[----:B---3--:R-:W-:-:S04]  /*03e0*/  FMNMX3 R5, R5, R17, R16, !PT ;  /* 0x0000001105057276 */ /* 0x008fc80007800010 */
[----:B----4-:R-:W-:-:S04]  /*03f0*/  FMNMX3 R5, R5, R22, R23, !PT ;  /* 0x0000001605057276 */ /* 0x010fc80007800017 */
[----:B-----5:R-:W-:-:S04]  /*0400*/  FMNMX3 R5, R5, R25, R24, !PT ;  /* 0x0000001905057276 */ /* 0x020fc80007800018 */
[----:B------:R-:W-:-:S04]  /*0410*/  FMNMX3 R5, R5, R21, R20, !PT ;  /* 0x0000001505057276 */ /* 0x000fc80007800014 */
[----:B------:R-:W-:Y:S01]  /*0420*/  FMNMX3 R16, R5, R7, R4, !PT ;  /* 0x0000000705107276 */ /* 0x000fe20007800004 */
[----:B------:R-:W-:Y:S06]  /*0430*/  BRA.U UP0, `(.L_x_4) ;  /* 0xfffffffd002c7547 */ /* 0x000fec000b83ffff */
[----:B------:R-:W0:Y:S01]  /*0440*/  LDCU.128 UR8, c[0x0][0x380] ;  /* 0x00007000ff0877ac */ /* 0x000e220008000c00 */
[----:B------:R-:W-:Y:S01]  /*0450*/  HFMA2 R4, -RZ, RZ, 0, 9.5367431640625e-07 ;  /* 0x00000010ff047431 */ /* 0x000fe200000001ff */
[----:B------:R-:W-:Y:S01]  /*0460*/  MOV R5, 0x0 ;  /* 0x0000000000057802 */ /* 0x000fe20000000f00 */
[----:B------:R-:W-:Y:S01]  /*0470*/  HFMA2 R3, -RZ, RZ, 0, 0 ;  /* 0x00000000ff037431 */ /* 0x000fe200000001ff */
[----:B------:R-:W-:Y:S02]  /*0480*/  UMOV UR4, URZ ;  /* 0x000000ff00047c82 */ /* 0x000fe40008000000 */
[----:B------:R-:W-:-:S03]  /*0490*/  IMAD.WIDE.U32 R4, R0, 0x4, R4 ;  /* 0x0000000400047825 */ /* 0x000fc600078e0004 */
[C---:B0-----:R-:W-:Y:S02]  /*04a0*/  IADD3 R8, P0, PT, R4.reuse, UR8, RZ ;  /* 0x0000000804087c10 */ /* 0x041fe4000ff1e0ff */
[----:B------:R-:W-:Y:S02]  /*04b0*/  IADD3 R10, P1, PT, R4, UR10, RZ ;  /* 0x0000000a040a7c10 */ /* 0x000fe4000ff3e0ff */
[C---:B------:R-:W-:Y:S02]  /*04c0*/  IADD3.X R9, PT, PT, R5.reuse, UR9, RZ, P0, !PT ;  /* 0x0000000905097c10 */ /* 0x040fe400087fe4ff */
[----:B------:R-:W-:-:S09]  /*04d0*/  IADD3.X R11, PT, PT, R5, UR11, RZ, P1, !PT ;  /* 0x0000000b050b7c10 */ /* 0x000fd20008ffe4ff */
.L_x_5:
[----:B------:R-:W-:Y:S02]  /*04e0*/  MOV R4, R8 ;  /* 0x0000000800047202 */ /* 0x000fe40000000f00 */
[----:B------:R-:W-:-:S05]  /*04f0*/  MOV R5, R9 ;  /* 0x0000000900057202 */ /* 0x000fca0000000f00 */
[----:B-1----:R-:W2:Y:S01]  /*0500*/  LDG.E R7, desc[UR6][R4.64+-0x10] ;  /* 0xfffff00604077981 */ /* 0x002ea2000c1e1900 */
[----:B------:R-:W-:Y:S02]  /*0510*/  MOV R2, 0x3bbb989d ;  /* 0x3bbb989d00027802 */ /* 0x000fe40000000f00 */
[----:B------:R-:W-:Y:S01]  /*0520*/  MOV R8, 0x437c0000 ;  /* 0x437c000000087802 */ /* 0x000fe20000000f00 */
[----:B--2---:R-:W-:-:S04]  /*0530*/  FADD R7, -R16, R7 ;  /* 0x0000000710077221 */ /* 0x004fc80000000100 */
[----:B------:R-:W-:-:S04]  /*0540*/  FFMA.SAT R9, R7, R2, 0.5 ;  /* 0x3f00000007097423 */ /* 0x000fc80000002002 */
[----:B------:R-:W-:-:S04]  /*0550*/  FFMA.RM R9, R9, R8, 12582913 ;  /* 0x4b40000109097423 */ /* 0x000fc80000004008 */
[C---:B------:R-:W-:Y:S01]  /*0560*/  FADD R6, R9.reuse, -12583039 ;  /* 0xcb40007f09067421 */ /* 0x040fe20000000000 */
[----:B------:R-:W-:-:S03]  /*0570*/  SHF.L.U32 R9, R9, 0x17, RZ ;  /* 0x0000001709097819 */ /* 0x000fc600000006ff */
[----:B------:R-:W-:-:S04]  /*0580*/  FFMA R6, R7, 1.4426950216293334961, -R6 ;  /* 0x3fb8aa3b07067823 */ /* 0x000fc80000000806 */
[----:B------:R-:W-:Y:S01]  /*0590*/  FFMA R6, R7, 1.925963033500011079e-08, R6 ;  /* 0x32a5706007067823 */ /* 0x000fe20000000006 */
[----:B------:R-:W-:-:S05]  /*05a0*/  MOV R7, R11 ;  /* 0x0000000b00077202 */ /* 0x000fca0000000f00 */
[----:B------:R-:W0:Y:S02]  /*05b0*/  MUFU.EX2 R6, R6 ;  /* 0x0000000600067308 */ /* 0x000e240000000800 */
[----:B0-----:R-:W-:Y:S01]  /*05c0*/  FMUL R9, R9, R6 ;  /* 0x0000000609097220 */ /* 0x001fe20000400000 */
[----:B------:R-:W-:-:S05]  /*05d0*/  MOV R6, R10 ;  /* 0x0000000a00067202 */ /* 0x000fca0000000f00 */
[----:B------:R-:W-:Y:S04]  /*05e0*/  STG.E desc[UR6][R6.64+-0x10], R9 ;  /* 0xfffff00906007986 */ /* 0x000fe8000c101906 */
[----:B------:R-:W2:Y:S02]  /*05f0*/  LDG.E R11, desc[UR6][R4.64+-0xc] ;  /* 0xfffff406040b7981 */ /* 0x000ea4000c1e1900 */
[----:B--2---:R-:W-:-:S04]  /*0600*/  FADD R11, -R16, R11 ;  /* 0x0000000b100b7221 */ /* 0x004fc80000000100 */
[----:B------:R-:W-:-:S04]  /*0610*/  FFMA.SAT R13, R11, R2, 0.5 ;  /* 0x3f0000000b0d7423 */ /* 0x000fc80000002002 */
[----:B------:R-:W-:-:S04]  /*0620*/  FFMA.RM R13, R13, R8, 12582913 ;  /* 0x4b4000010d0d7423 */ /* 0x000fc80000004008 */
[----:B------:R-:W-:-:S04]  /*0630*/  FADD R10, R13, -12583039 ;  /* 0xcb40007f0d0a7421 */ /* 0x000fc80000000000 */
[----:B------:R-:W-:-:S04]  /*0640*/  FFMA R10, R11, 1.4426950216293334961, -R10 ;  /* 0x3fb8aa3b0b0a7823 */ /* 0x000fc8000000080a */
[----:B------:R-:W-:Y:S01]  /*0650*/  FFMA R10, R11, 1.925963033500011079e-08, R10 ;  /* 0x32a570600b0a7823 */ /* 0x000fe2000000000a */
[----:B------:R-:W-:-:S05]  /*0660*/  SHF.L.U32 R11, R13, 0x17, RZ ;  /* 0x000000170d0b7819 */ /* 0x000fca00000006ff */
[----:B------:R-:W0:Y:S02]  /*0670*/  MUFU.EX2 R10, R10 ;  /* 0x0000000a000a7308 */ /* 0x000e240000000800 */
[----:B0-----:R-:W-:-:S05]  /*0680*/  FMUL R11, R11, R10 ;  /* 0x0000000a0b0b7220 */ /* 0x001fca0000400000 */
[----:B------:R0:W-:Y:S04]  /*0690*/  STG.E desc[UR6][R6.64+-0xc], R11 ;  /* 0xfffff40b06007986 */ /* 0x0001e8000c101906 */
        /* <DEDUP_REMOVED lines=8> */
[----:B------:R-:W1:Y:S02]  /*0720*/  MUFU.EX2 R12, R12 ;  /* 0x0000000c000c7308 */ /* 0x000e640000000800 */
[----:B-1----:R-:W-:-:S05]  /*0730*/  FMUL R13, R13, R12 ;  /* 0x0000000c0d0d7220 */ /* 0x002fca0000400000 */
        /* <DEDUP_REMOVED lines=9> */
[----:B------:R-:W2:Y:S02]  /*07d0*/  MUFU.EX2 R10, R10 ;  /* 0x0000000a000a7308 */ /* 0x000ea40000000800 */
[----:B--2---:R-:W-:-:S05]  /*07e0*/  FMUL R15, R15, R10 ;  /* 0x0000000a0f0f7220 */ /* 0x004fca0000400000 */
        /* <DEDUP_REMOVED lines=34> */
[----:B------:R-:W2:Y:S01]  /*0a10*/  LDG.E R23, desc[UR6][R4.64+0xc] ;  /* 0x00000c0604177981 */ /* 0x000ea2000c1e1900 */
[----:B------:R-:W-:Y:S01]  /*0a20*/  UIADD3 UR4, UPT, UPT, UR4, 0x8, URZ ;  /* 0x0000000804047890 */ /* 0x000fe2000fffe0ff */
[----:B------:R-:W-:-:S03]  /*0a30*/  IADD3 R10, P1, PT, R6, 0x20, RZ ;  /* 0x00000020060a7810 */ /* 0x000fc60007f3e0ff */
[----:B------:R-:W-:Y:S01]  /*0a40*/  UISETP.NE.AND UP0, UPT, UR4, 0x2000, UPT ;  /* 0x000020000400788c */ /* 0x000fe2000bf05270 */
[----:B--2---:R-:W-:-:S04]  /*0a50*/  FADD R23, -R16, R23 ;  /* 0x0000001710177221 */ /* 0x004fc80000000100 */
[----:B------:R-:W-:-:S04]  /*0a60*/  FFMA.SAT R25, R23, R2, 0.5 ;  /* 0x3f00000017197423 */ /* 0x000fc80000002002 */
[----:B------:R-:W-:-:S04]  /*0a70*/  FFMA.RM R25, R25, R8, 12582913 ;  /* 0x4b40000119197423 */ /* 0x000fc80000004008 */
[C---:B------:R-:W-:Y:S01]  /*0a80*/  FADD R2, R25.reuse, -12583039 ;  /* 0xcb40007f19027421 */ /* 0x040fe20000000000 */
[----:B------:R-:W-:-:S03]  /*0a90*/  SHF.L.U32 R25, R25, 0x17, RZ ;  /* 0x0000001719197819 */ /* 0x000fc600000006ff */
[----:B------:R-:W-:-:S04]  /*0aa0*/  FFMA R2, R23, 1.4426950216293334961, -R2 ;  /* 0x3fb8aa3b17027823 */ /* 0x000fc80000000802 */
[----:B------:R-:W-:Y:S01]  /*0ab0*/  FFMA R23, R23, 1.925963033500011079e-08, R2 ;  /* 0x32a5706017177823 */ /* 0x000fe20000000002 */
[----:B------:R-:W-:-:S03]  /*0ac0*/  FADD R2, R9, R3 ;  /* 0x0000000309027221 */ /* 0x000fc60000000000 */
[----:B------:R-:W2:Y:S01]  /*0ad0*/  MUFU.EX2 R8, R23 ;  /* 0x0000001700087308 */ /* 0x000ea20000000800 */
[----:B------:R-:W-:Y:S01]  /*0ae0*/  FADD R2, R2, R11 ;  /* 0x0000000b02027221 */ /* 0x000fe20000000000 */
[----:B0-----:R-:W-:-:S03]  /*0af0*/  IADD3.X R11, PT, PT, RZ, R7, RZ, P1, !PT ;  /* 0x00000007ff0b7210 */ /* 0x001fc60000ffe4ff */
[----:B------:R-:W-:-:S04]  /*0b00*/  FADD R2, R2, R13 ;  /* 0x0000000d02027221 */ /* 0x000fc80000000000 */
[----:B------:R-:W-:-:S04]  /*0b10*/  FADD R2, R2, R15 ;  /* 0x0000000f02027221 */ /* 0x000fc80000000000 */
[----:B------:R-:W-:Y:S01]  /*0b20*/  FADD R2, R2, R17 ;  /* 0x0000001102027221 */ /* 0x000fe20000000000 */
[----:B--2---:R-:W-:-:S03]  /*0b30*/  FMUL R25, R25, R8 ;  /* 0x0000000819197220 */ /* 0x004fc60000400000 */
[----:B------:R-:W-:Y:S01]  /*0b40*/  FADD R2, R2, R19 ;  /* 0x0000001302027221 */ /* 0x000fe20000000000 */
[----:B------:R-:W-:Y:S01]  /*0b50*/  IADD3 R8, P0, PT, R4, 0x20, RZ ;  /* 0x0000002004087810 */ /* 0x000fe20007f1e0ff */
[----:B------:R1:W-:Y:S02]  /*0b60*/  STG.E desc[UR6][R6.64+0xc], R25 ;  /* 0x00000c1906007986 */ /* 0x0003e4000c101906 */
[----:B------:R-:W-:Y:S01]  /*0b70*/  FADD R2, R2, R21 ;  /* 0x0000001502027221 */ /* 0x000fe20000000000 */
[----:B------:R-:W-:-:S03]  /*0b80*/  IADD3.X R9, PT, PT, RZ, R5, RZ, P0, !PT ;  /* 0x00000005ff097210 */ /* 0x000fc600007fe4ff */
[----:B------:R-:W-:Y:S01]  /*0b90*/  FADD R3, R2, R25 ;  /* 0x0000001902037221 */ /* 0x000fe20000000000 */
[----:B------:R-:W-:Y:S06]  /*0ba0*/  BRA.U UP0, `(.L_x_5) ;  /* 0xfffffff9004c7547 */ /* 0x000fec000b83ffff */
[----:B------:R-:W0:Y:S01]  /*0bb0*/  LDC.64 R4, c[0x0][0x388] ;  /* 0x0000e200ff047b82 */ /* 0x000e220000000a00 */
[----:B------:R-:W-:Y:S01]  /*0bc0*/  UMOV UR4, URZ ;  /* 0x000000ff00047c82 */ /* 0x000fe20008000000 */
[----:B0-----:R-:W-:-:S03]  /*0bd0*/  IMAD.WIDE.U32 R4, R0, 0x4, R4 ;  /* 0x0000000400047825 */ /* 0x001fc600078e0004 */
[----:B------:R-:W-:-:S04]  /*0be0*/  IADD3 R0, P0, PT, R4, 0x20, RZ ;  /* 0x0000002004007810 */ /* 0x000fc80007f1e0ff */
[----:B-1----:R-:W-:-:S09]  /*0bf0*/  IADD3.X R7, PT, PT, RZ, R5, RZ, P0, !PT ;  /* 0x00000005ff077210 */ /* 0x002fd200007fe4ff */
.L_x_38:
[----:B0-----:R-:W-:Y:S02]  /*0c00*/  MOV R4, R0 ;  /* 0x0000000000047202 */ /* 0x001fe40000000f00 */
[----:B------:R-:W-:-:S05]  /*0c10*/  MOV R5, R7 ;  /* 0x0000000700057202 */ /* 0x000fca0000000f00 */
[----:B------:R-:W2:Y:S01]  /*0c20*/  LDG.E R0, desc[UR6][R4.64+-0x20] ;  /* 0xffffe00604007981 */ /* 0x000ea2000c1e1900 */
[----:B------:R-:W0:Y:S01]  /*0c30*/  MUFU.RCP R2, R3 ;  /* 0x0000000300027308 */ /* 0x000e220000001000 */
[----:B------:R-:W-:Y:S01]  /*0c40*/  UIADD3 UR4, UPT, UPT, UR4, 0x10, URZ ;  /* 0x0000001004047890 */ /* 0x000fe2000fffe0ff */
[----:B------:R-:W-:Y:S03]  /*0c50*/  BSSY.RECONVERGENT B2, `(.L_x_6) ;  /* 0x000000c000027945 */ /* 0x000fe60003800200 */
[----:B------:R-:W-:Y:S01]  /*0c60*/  UISETP.NE.AND UP0, UPT, UR4, 0x2000, UPT ;  /* 0x000020000400788c */ /* 0x000fe2000bf05270 */
[----:B0-----:R-:W-:-:S04]  /*0c70*/  FFMA R7, -R3, R2, 1 ;  /* 0x3f80000003077423 */ /* 0x001fc80000000102 */
[----:B------:R-:W-:Y:S01]  /*0c80*/  FFMA R7, R2, R7, R2 ;  /* 0x0000000702077223 */ /* 0x000fe20000000002 */
[----:B--2---:R-:W0:Y:S03]  /*0c90*/  FCHK P0, R0, R3 ;  /* 0x0000000300007302 */ /* 0x004e260000000000 */
[----:B------:R-:W-:-:S04]  /*0ca0*/  FFMA R2, R0, R7, RZ ;  /* 0x0000000700027223 */ /* 0x000fc800000000ff */
[----:B------:R-:W-:-:S04]  /*0cb0*/  FFMA R6, -R3, R2, R0 ;  /* 0x0000000203067223 */ /* 0x000fc80000000100 */
[----:B------:R-:W-:Y:S01]  /*0cc0*/  FFMA R7, R7, R6, R2 ;  /* 0x0000000607077223 */ /* 0x000fe20000000002 */
[----:B0-----:R-:W-:Y:S06]  /*0cd0*/  @!P0 BRA `(.L_x_7) ;  /* 0x00000000000c8947 */ /* 0x001fec0003800000 */
[----:B------:R-:W-:-:S07]  /*0ce0*/  MOV R2, 0xd00 ;  /* 0x00000d0000027802 */ /* 0x000fce0000000f00 */
[----:B------:R-:W-:Y:S05]  /*0cf0*/  CALL.REL.NOINC `($__internal_0_$__cuda_sm3x_div_rn_noftz_f32_slowpath) ;  /* 0x0000000c00bc7944 */ /* 0x000fea0003c00000 */
[----:B------:R-:W-:-:S07]  /*0d00*/  MOV R7, R9 ;  /* 0x0000000900077202 */ /* 0x000fce0000000f00 */
.L_x_7:
[----:B------:R-:W-:Y:S05]  /*0d10*/  BSYNC.RECONVERGENT B2 ;  /* 0x0000000000027941 */ /* 0x000fea0003800200 */
.L_x_6:
[----:B------:R-:W2:Y:S01]  /*0d20*/  LDG.E R6, desc[UR6][R4.64+-0x1c] ;  /* 0xffffe40604067981 */ /* 0x000ea2000c1e1900 */
[----:B------:R-:W0:Y:S01]  /*0d30*/  MUFU.RCP R0, R3 ;  /* 0x0000000300007308 */ /* 0x000e220000001000 */
[----:B------:R-:W-:Y:S02]  /*0d40*/  BSSY.RECONVERGENT B2, `(.L_x_8) ;  /* 0x000000c000027945 */ /* 0x000fe40003800200 */
[----:B------:R1:W-:Y:S01]  /*0d50*/  STG.E desc[UR6][R4.64+-0x20], R7 ;  /* 0xffffe00704007986 */ /* 0x0003e2000c101906 */
[----:B0-----:R-:W-:-:S04]  /*0d60*/  FFMA R9, -R3, R0, 1 ;  /* 0x3f80000003097423 */ /* 0x001fc80000000100 */
[----:B------:R-:W-:Y:S01]  /*0d70*/  FFMA R0, R0, R9, R0 ;  /* 0x0000000900007223 */ /* 0x000fe20000000000 */
[----:B--2---:R-:W0:Y:S03]  /*0d80*/  FCHK P0, R6, R3 ;  /* 0x0000000306007302 */ /* 0x004e260000000000 */
[----:B------:R-:W-:-:S04]  /*0d90*/  FFMA R2, R0, R6, RZ ;  /* 0x0000000600027223 */ /* 0x000fc800000000ff */
[----:B------:R-:W-:-:S04]  /*0da0*/  FFMA R9, -R3, R2, R6 ;  /* 0x0000000203097223 */ /* 0x000fc80000000106 */
[----:B------:R-:W-:Y:S01]  /*0db0*/  FFMA R9, R0, R9, R2 ;  /* 0x0000000900097223 */ /* 0x000fe20000000002 */
[----:B01----:R-:W-:Y:S06]  /*0dc0*/  @!P0 BRA `(.L_x_9) ;  /* 0x00000000000c8947 */ /* 0x003fec0003800000 */
[----:B------:R-:W-:Y:S02]  /*0dd0*/  MOV R0, R6 ;  /* 0x0000000600007202 */ /* 0x000fe40000000f00 */
[----:B------:R-:W-:-:S07]  /*0de0*/  MOV R2, 0xe00 ;  /* 0x00000e0000027802 */ /* 0x000fce0000000f00 */
[----:B------:R-:W-:Y:S05]  /*0df0*/  CALL.REL.NOINC `($__internal_0_$__cuda_sm3x_div_rn_noftz_f32_slowpath) ;  /* 0x0000000c007c7944 */ /* 0x000fea0003c00000 */
.L_x_9:
[----:B------:R-:W-:Y:S05]  /*0e00*/  BSYNC.RECONVERGENT B2 ;  /* 0x0000000000027941 */ /* 0x000fea0003800200 */
.L_x_8:
        /* <DEDUP_REMOVED lines=14> */
[----:B------:R-:W-:-:S07]  /*0ef0*/  MOV R7, R9 ;  /* 0x0000000900077202 */ /* 0x000fce0000000f00 */
.L_x_11:
[----:B------:R-:W-:Y:S05]  /*0f00*/  BSYNC.RECONVERGENT B2 ;  /* 0x0000000000027941 */ /* 0x000fea0003800200 */
.L_x_10:
        /* <DEDUP_REMOVED lines=14> */
.L_x_13:
[----:B------:R-:W-:Y:S05]  /*0ff0*/  BSYNC.RECONVERGENT B2 ;  /* 0x0000000000027941 */ /* 0x000fea0003800200 */
.L_x_12:
        /* <DEDUP_REMOVED lines=15> */
.L_x_15:
[----:B------:R-:W-:Y:S05]  /*10f0*/  BSYNC.RECONVERGENT B2 ;  /* 0x0000000000027941 */ /* 0x000fea0003800200 */
.L_x_14:
        /* <DEDUP_REMOVED lines=14> */
.L_x_17:
[----:B------:R-:W-:Y:S05]  /*11e0*/  BSYNC.RECONVERGENT B2 ;  /* 0x0000000000027941 */ /* 0x000fea0003800200 */
.L_x_16:
        /* <DEDUP_REMOVED lines=15> */
.L_x_19:
[----:B------:R-:W-:Y:S05]  /*12e0*/  BSYNC.RECONVERGENT B2 ;  /* 0x0000000000027941 */ /* 0x000fea0003800200 */
.L_x_18:
        /* <DEDUP_REMOVED lines=14> */
.L_x_21:
[----:B------:R-:W-:Y:S05]  /*13d0*/  BSYNC.RECONVERGENT B2 ;  /* 0x0000000000027941 */ /* 0x000fea0003800200 */
.L_x_20:
        /* <DEDUP_REMOVED lines=15> */
.L_x_23:
[----:B------:R-:W-:Y:S05]  /*14d0*/  BSYNC.RECONVERGENT B2 ;  /* 0x0000000000027941 */ /* 0x000fea0003800200 */
.L_x_22:
        /* <DEDUP_REMOVED lines=14> */
.L_x_25:
[----:B------:R-:W-:Y:S05]  /*15c0*/  BSYNC.RECONVERGENT B2 ;  /* 0x0000000000027941 */ /* 0x000fea0003800200 */
.L_x_24:
        /* <DEDUP_REMOVED lines=15> */
.L_x_27:
[----:B------:R-:W-:Y:S05]  /*16c0*/  BSYNC.RECONVERGENT B2 ;  /* 0x0000000000027941 */ /* 0x000fea0003800200 */
.L_x_26:
        /* <DEDUP_REMOVED lines=14> */
.L_x_29:
[----:B------:R-:W-:Y:S05]  /*17b0*/  BSYNC.RECONVERGENT B2 ;  /* 0x0000000000027941 */ /* 0x000fea0003800200 */
.L_x_28:
        /* <DEDUP_REMOVED lines=15> */
.L_x_31:
[----:B------:R-:W-:Y:S05]  /*18b0*/  BSYNC.RECONVERGENT B2 ;  /* 0x0000000000027941 */ /* 0x000fea0003800200 */
.L_x_30:
        /* <DEDUP_REMOVED lines=14> */
.L_x_33:
[----:B------:R-:W-:Y:S05]  /*19a0*/  BSYNC.RECONVERGENT B2 ;  /* 0x0000000000027941 */ /* 0x000fea0003800200 */
.L_x_32:
        /* <DEDUP_REMOVED lines=15> */
.L_x_35:
[----:B------:R-:W-:Y:S05]  /*1aa0*/  BSYNC.RECONVERGENT B2 ;  /* 0x0000000000027941 */ /* 0x000fea0003800200 */
.L_x_34:
        /* <DEDUP_REMOVED lines=14> */
.L_x_37:
[----:B------:R-:W-:Y:S05]  /*1b90*/  BSYNC.RECONVERGENT B2 ;  /* 0x0000000000027941 */ /* 0x000fea0003800200 */
.L_x_36:
[----:B------:R0:W-:Y:S01]  /*1ba0*/  STG.E desc[UR6][R4.64+0x1c], R9 ;  /* 0x00001c0904007986 */ /* 0x0001e2000c101906 */
[----:B------:R-:W-:-:S04]  /*1bb0*/  IADD3 R0, P0, PT, R4, 0x40, RZ ;  /* 0x0000004004007810 */ /* 0x000fc80007f1e0ff */
[----:B------:R-:W-:Y:S01]  /*1bc0*/  IADD3.X R7, PT, PT, RZ, R5, RZ, P0, !PT ;  /* 0x00000005ff077210 */ /* 0x000fe200007fe4ff */
[----:B------:R-:W-:Y:S08]  /*1bd0*/  BRA.U UP0, `(.L_x_38) ;  /* 0xfffffff100087547 */ /* 0x000ff0000b83ffff */
[----:B------:R-:W-:Y:S05]  /*1be0*/  EXIT ;  /* 0x000000000000794d */ /* 0x000fea0003800000 */
        .weak           $__internal_0_$__cuda_sm3x_div_rn_noftz_f32_slowpath
        .type           $__internal_0_$__cuda_sm3x_div_rn_noftz_f32_slowpath,@function
        .size           $__internal_0_$__cuda_sm3x_div_rn_noftz_f32_slowpath,(.L_x_69 - $__internal_0_$__cuda_sm3x_div_rn_noftz_f32_slowpath)
$__internal_0_$__cuda_sm3x_div_rn_noftz_f32_slowpath:
[----:B------:R-:W-:Y:S01]  /*1bf0*/  SHF.R.U32.HI R7, RZ, 0x17, R3 ;  /* 0x00000017ff077819 */ /* 0x000fe20000011603 */
[----:B------:R-:W-:Y:S01]  /*1c00*/  BSSY.RECONVERGENT B0, `(.L_x_39) ;  /* 0x0000063000007945 */ /* 0x000fe20003800200 */
[----:B------:R-:W-:Y:S02]  /*1c10*/  SHF.R.U32.HI R6, RZ, 0x17, R0 ;  /* 0x00000017ff067819 */ /* 0x000fe40000011600 */
[----:B------:R-:W-:Y:S02]  /*1c20*/  LOP3.LUT R12, R7, 0xff, RZ, 0xc0, !PT ;  /* 0x000000ff070c7812 */ /* 0x000fe400078ec0ff */
[----:B------:R-:W-:Y:S02]  /*1c30*/  LOP3.LUT R10, R6, 0xff, RZ, 0xc0, !PT ;  /* 0x000000ff060a7812 */ /* 0x000fe400078ec0ff */
[----:B------:R-:W-:Y:S02]  /*1c40*/  IADD3 R9, PT, PT, R12, -0x1, RZ ;  /* 0xffffffff0c097810 */ /* 0x000fe40007ffe0ff */
[----:B------:R-:W-:-:S02]  /*1c50*/  IADD3 R8, PT, PT, R10, -0x1, RZ ;  /* 0xffffffff0a087810 */ /* 0x000fc40007ffe0ff */
[----:B------:R-:W-:Y:S02]  /*1c60*/  ISETP.GT.U32.AND P0, PT, R9, 0xfd, PT ;  /* 0x000000fd0900780c */ /* 0x000fe40003f04070 */
[----:B------:R-:W-:Y:S02]  /*1c70*/  MOV R7, R3 ;  /* 0x0000000300077202 */ /* 0x000fe40000000f00 */
[----:B------:R-:W-:-:S13]  /*1c80*/  ISETP.GT.U32.OR P0, PT, R8, 0xfd, P0 ;  /* 0x000000fd0800780c */ /* 0x000fda0000704470 */
[----:B------:R-:W-:Y:S01]  /*1c90*/  @!P0 MOV R6, RZ ;  /* 0x000000ff00068202 */ /* 0x000fe20000000f00 */
[----:B------:R-:W-:Y:S06]  /*1ca0*/  @!P0 BRA `(.L_x_40) ;  /* 0x00000000005c8947 */ /* 0x000fec0003800000 */
[----:B------:R-:W-:Y:S02]  /*1cb0*/  FSETP.GTU.FTZ.AND P0, PT, |R0|, +INF , PT ;  /* 0x7f8000000000780b */ /* 0x000fe40003f1c200 */
[----:B------:R-:W-:-:S04]  /*1cc0*/  FSETP.GTU.FTZ.AND P1, PT, |R3|, +INF , PT ;  /* 0x7f8000000300780b */ /* 0x000fc80003f3c200 */
[----:B------:R-:W-:-:S13]  /*1cd0*/  PLOP3.LUT P0, PT, P0, P1, PT, 0xf8, 0x8f ;  /* 0x00000000008f781c */ /* 0x000fda0000703f70 */
[----:B------:R-:W-:Y:S05]  /*1ce0*/  @P0 BRA `(.L_x_41) ;  /* 0x00000004004c0947 */ /* 0x000fea0003800000 */
[----:B------:R-:W-:-:S13]  /*1cf0*/  LOP3.LUT P0, RZ, R7, 0x7fffffff, R0, 0xc8, !PT ;  /* 0x7fffffff07ff7812 */ /* 0x000fda000780c800 */
[----:B------:R-:W-:Y:S05]  /*1d00*/  @!P0 BRA `(.L_x_42) ;  /* 0x00000004003c8947 */ /* 0x000fea0003800000 */
[C---:B------:R-:W-:Y:S02]  /*1d10*/  FSETP.NEU.FTZ.AND P2, PT, |R0|.reuse, +INF , PT ;  /* 0x7f8000000000780b */ /* 0x040fe40003f5d200 */
[----:B------:R-:W-:Y:S02]  /*1d20*/  FSETP.NEU.FTZ.AND P1, PT, |R3|, +INF , PT ;  /* 0x7f8000000300780b */ /* 0x000fe40003f3d200 */
[----:B------:R-:W-:-:S11]  /*1d30*/  FSETP.NEU.FTZ.AND P0, PT, |R0|, +INF , PT ;  /* 0x7f8000000000780b */ /* 0x000fd60003f1d200 */
[----:B------:R-:W-:Y:S05]  /*1d40*/  @!P1 BRA !P2, `(.L_x_42) ;  /* 0x00000004002c9947 */ /* 0x000fea0005000000 */
[----:B------:R-:W-:-:S04]  /*1d50*/  LOP3.LUT P2, RZ, R0, 0x7fffffff, RZ, 0xc0, !PT ;  /* 0x7fffffff00ff7812 */ /* 0x000fc8000784c0ff */
[----:B------:R-:W-:-:S13]  /*1d60*/  PLOP3.LUT P1, PT, P1, P2, PT, 0x2f, 0xf2 ;  /* 0x0000000000f2781c */ /* 0x000fda0000f24577 */
[----:B------:R-:W-:Y:S05]  /*1d70*/  @P1 BRA `(.L_x_43) ;  /* 0x0000000400181947 */ /* 0x000fea0003800000 */
[----:B------:R-:W-:-:S04]  /*1d80*/  LOP3.LUT P1, RZ, R7, 0x7fffffff, RZ, 0xc0, !PT ;  /* 0x7fffffff07ff7812 */ /* 0x000fc8000782c0ff */
[----:B------:R-:W-:-:S13]  /*1d90*/  PLOP3.LUT P0, PT, P0, P1, PT, 0x2f, 0xf2 ;  /* 0x0000000000f2781c */ /* 0x000fda0000702577 */
[----:B------:R-:W-:Y:S05]  /*1da0*/  @P0 BRA `(.L_x_44) ;  /* 0x0000000400000947 */ /* 0x000fea0003800000 */
[----:B------:R-:W-:Y:S02]  /*1db0*/  ISETP.GE.AND P0, PT, R8, RZ, PT ;  /* 0x000000ff0800720c */ /* 0x000fe40003f06270 */
[----:B------:R-:W-:-:S11]  /*1dc0*/  ISETP.GE.AND P1, PT, R9, RZ, PT ;  /* 0x000000ff0900720c */ /* 0x000fd60003f26270 */
[----:B------:R-:W-:Y:S01]  /*1dd0*/  @P0 MOV R6, RZ ;  /* 0x000000ff00060202 */ /* 0x000fe20000000f00 */
[----:B------:R-:W-:Y:S01]  /*1de0*/  @!P0 FFMA R0, R0, 1.84467440737095516160e+19, RZ ;  /* 0x5f80000000008823 */ /* 0x000fe200000000ff */
[----:B------:R-:W-:Y:S01]  /*1df0*/  @!P0 MOV R6, 0xffffffc0 ;  /* 0xffffffc000068802 */ /* 0x000fe20000000f00 */
[----:B------:R-:W-:-:S03]  /*1e00*/  @!P1 FFMA R7, R3, 1.84467440737095516160e+19, RZ ;  /* 0x5f80000003079823 */ /* 0x000fc600000000ff */
[----:B------:R-:W-:-:S07]  /*1e10*/  @!P1 IADD3 R6, PT, PT, R6, 0x40, RZ ;  /* 0x0000004006069810 */ /* 0x000fce0007ffe0ff */
.L_x_40:
[----:B------:R-:W-:Y:S01]  /*1e20*/  LEA R8, R12, 0xc0800000, 0x17 ;  /* 0xc08000000c087811 */ /* 0x000fe200078eb8ff */
[----:B------:R-:W-:Y:S03]  /*1e30*/  BSSY.RECONVERGENT B1, `(.L_x_45) ;  /* 0x0000036000017945 */ /* 0x000fe60003800200 */
[----:B------:R-:W-:Y:S02]  /*1e40*/  IADD3 R8, PT, PT, -R8, R7, RZ ;  /* 0x0000000708087210 */ /* 0x000fe40007ffe1ff */
[----:B------:R-:W-:Y:S02]  /*1e50*/  IADD3 R7, PT, PT, R10, -0x7f, RZ ;  /* 0xffffff810a077810 */ /* 0x000fe40007ffe0ff */
[----:B------:R-:W0:Y:S01]  /*1e60*/  MUFU.RCP R9, R8 ;  /* 0x0000000800097308 */ /* 0x000e220000001000 */
[----:B------:R-:W-:Y:S02]  /*1e70*/  FADD.FTZ R11, -R8, -RZ ;  /* 0x800000ff080b7221 */ /* 0x000fe40000010100 */
[----:B------:R-:W-:-:S02]  /*1e80*/  IMAD R0, R7, -0x800000, R0 ;  /* 0xff80000007007824 */ /* 0x000fc400078e0200 */
[----:B0-----:R-:W-:-:S04]  /*1e90*/  FFMA R10, R9, R11, 1 ;  /* 0x3f800000090a7423 */ /* 0x001fc8000000000b */
[----:B------:R-:W-:-:S04]  /*1ea0*/  FFMA R14, R9, R10, R9 ;  /* 0x0000000a090e7223 */ /* 0x000fc80000000009 */
[----:B------:R-:W-:-:S04]  /*1eb0*/  FFMA R9, R0, R14, RZ ;  /* 0x0000000e00097223 */ /* 0x000fc800000000ff */
[----:B------:R-:W-:-:S04]  /*1ec0*/  FFMA R10, R11, R9, R0 ;  /* 0x000000090b0a7223 */ /* 0x000fc80000000000 */
[----:B------:R-:W-:Y:S01]  /*1ed0*/  FFMA R13, R14, R10, R9 ;  /* 0x0000000a0e0d7223 */ /* 0x000fe20000000009 */
[----:B------:R-:W-:-:S03]  /*1ee0*/  IADD3 R9, PT, PT, R7, 0x7f, -R12 ;  /* 0x0000007f07097810 */ /* 0x000fc60007ffe80c */
[----:B------:R-:W-:Y:S01]  /*1ef0*/  FFMA R10, R11, R13, R0 ;  /* 0x0000000d0b0a7223 */ /* 0x000fe20000000000 */
[----:B------:R-:W-:-:S03]  /*1f00*/  IADD3 R9, PT, PT, R9, R6, RZ ;  /* 0x0000000609097210 */ /* 0x000fc60007ffe0ff */
[----:B------:R-:W-:-:S05]  /*1f10*/  FFMA R0, R14, R10, R13 ;  /* 0x0000000a0e007223 */ /* 0x000fca000000000d */
[----:B------:R-:W-:-:S04]  /*1f20*/  SHF.R.U32.HI R7, RZ, 0x17, R0 ;  /* 0x00000017ff077819 */ /* 0x000fc80000011600 */
[----:B------:R-:W-:-:S04]  /*1f30*/  LOP3.LUT R7, R7, 0xff, RZ, 0xc0, !PT ;  /* 0x000000ff07077812 */ /* 0x000fc800078ec0ff */
[----:B------:R-:W-:-:S04]  /*1f40*/  IADD3 R11, PT, PT, R7, R9, RZ ;  /* 0x00000009070b7210 */ /* 0x000fc80007ffe0ff */
[----:B------:R-:W-:-:S04]  /*1f50*/  IADD3 R6, PT, PT, R11, -0x1, RZ ;  /* 0xffffffff0b067810 */ /* 0x000fc80007ffe0ff */
[----:B------:R-:W-:-:S13]  /*1f60*/  ISETP.GE.U32.AND P0, PT, R6, 0xfe, PT ;  /* 0x000000fe0600780c */ /* 0x000fda0003f06070 */
[----:B------:R-:W-:Y:S05]  /*1f70*/  @!P0 BRA `(.L_x_46) ;  /* 0x0000000000808947 */ /* 0x000fea0003800000 */
[----:B------:R-:W-:-:S13]  /*1f80*/  ISETP.GT.AND P0, PT, R11, 0xfe, PT ;  /* 0x000000fe0b00780c */ /* 0x000fda0003f04270 */
[----:B------:R-:W-:Y:S05]  /*1f90*/  @P0 BRA `(.L_x_47) ;  /* 0x00000000006c0947 */ /* 0x000fea0003800000 */
[----:B------:R-:W-:-:S13]  /*1fa0*/  ISETP.GE.AND P0, PT, R11, 0x1, PT ;  /* 0x000000010b00780c */ /* 0x000fda0003f06270 */
[----:B------:R-:W-:Y:S05]  /*1fb0*/  @P0 BRA `(.L_x_48) ;  /* 0x0000000000740947 */ /* 0x000fea0003800000 */
[----:B------:R-:W-:Y:S02]  /*1fc0*/  ISETP.GE.AND P0, PT, R11, -0x18, PT ;  /* 0xffffffe80b00780c */ /* 0x000fe40003f06270 */
[----:B------:R-:W-:-:S11]  /*1fd0*/  LOP3.LUT R0, R0, 0x80000000, RZ, 0xc0, !PT ;  /* 0x8000000000007812 */ /* 0x000fd600078ec0ff */
[----:B------:R-:W-:Y:S05]  /*1fe0*/  @!P0 BRA `(.L_x_48) ;  /* 0x0000000000688947 */ /* 0x000fea0003800000 */
[CCC-:B------:R-:W-:Y:S01]  /*1ff0*/  FFMA.RZ R6, R14.reuse, R10.reuse, R13.reuse ;  /* 0x0000000a0e067223 */ /* 0x1c0fe2000000c00d */
[C---:B------:R-:W-:Y:S01]  /*2000*/  IADD3 R9, PT, PT, R11.reuse, 0x20, RZ ;  /* 0x000000200b097810 */ /* 0x040fe20007ffe0ff */
[-CC-:B------:R-:W-:Y:S01]  /*2010*/  FFMA.RM R7, R14, R10.reuse, R13.reuse ;  /* 0x0000000a0e077223 */ /* 0x180fe2000000400d */
[C---:B------:R-:W-:Y:S02]  /*2020*/  ISETP.NE.AND P2, PT, R11.reuse, RZ, PT ;  /* 0x000000ff0b00720c */ /* 0x040fe40003f45270 */
[----:B------:R-:W-:Y:S01]  /*2030*/  LOP3.LUT R8, R6, 0x7fffff, RZ, 0xc0, !PT ;  /* 0x007fffff06087812 */ /* 0x000fe200078ec0ff */
[----:B------:R-:W-:Y:S01]  /*2040*/  FFMA.RP R6, R14, R10, R13 ;  /* 0x0000000a0e067223 */ /* 0x000fe2000000800d */
[C---:B------:R-:W-:Y:S02]  /*2050*/  ISETP.NE.AND P1, PT, R11.reuse, RZ, PT ;  /* 0x000000ff0b00720c */ /* 0x040fe40003f25270 */
[----:B------:R-:W-:Y:S02]  /*2060*/  LOP3.LUT R8, R8, 0x800000, RZ, 0xfc, !PT ;  /* 0x0080000008087812 */ /* 0x000fe400078efcff */
[----:B------:R-:W-:-:S02]  /*2070*/  IADD3 R10, PT, PT, -R11, RZ, RZ ;  /* 0x000000ff0b0a7210 */ /* 0x000fc40007ffe1ff */
[----:B------:R-:W-:Y:S02]  /*2080*/  SHF.L.U32 R9, R8, R9, RZ ;  /* 0x0000000908097219 */ /* 0x000fe400000006ff */
[----:B------:R-:W-:Y:S02]  /*2090*/  FSETP.NEU.FTZ.AND P0, PT, R6, R7, PT ;  /* 0x000000070600720b */ /* 0x000fe40003f1d000 */
[----:B------:R-:W-:Y:S02]  /*20a0*/  SEL R7, R10, RZ, P2 ;  /* 0x000000ff0a077207 */ /* 0x000fe40001000000 */
[----:B------:R-:W-:Y:S02]  /*20b0*/  ISETP.NE.AND P1, PT, R9, RZ, P1 ;  /* 0x000000ff0900720c */ /* 0x000fe40000f25270 */
[----:B------:R-:W-:Y:S02]  /*20c0*/  SHF.R.U32.HI R7, RZ, R7, R8 ;  /* 0x00000007ff077219 */ /* 0x000fe40000011608 */
[----:B------:R-:W-:-:S02]  /*20d0*/  PLOP3.LUT P0, PT, P0, P1, PT, 0xf8, 0x8f ;  /* 0x00000000008f781c */ /* 0x000fc40000703f70 */
[----:B------:R-:W-:Y:S02]  /*20e0*/  SHF.R.U32.HI R9, RZ, 0x1, R7 ;  /* 0x00000001ff097819 */ /* 0x000fe40000011607 */
[----:B------:R-:W-:-:S04]  /*20f0*/  SEL R6, RZ, 0x1, !P0 ;  /* 0x00000001ff067807 */ /* 0x000fc80004000000 */
[----:B------:R-:W-:-:S04]  /*2100*/  LOP3.LUT R6, R6, 0x1, R9, 0xf8, !PT ;  /* 0x0000000106067812 */ /* 0x000fc800078ef809 */
[----:B------:R-:W-:-:S04]  /*2110*/  LOP3.LUT R6, R6, R7, RZ, 0xc0, !PT ;  /* 0x0000000706067212 */ /* 0x000fc800078ec0ff */
[----:B------:R-:W-:-:S04]  /*2120*/  IADD3 R9, PT, PT, R9, R6, RZ ;  /* 0x0000000609097210 */ /* 0x000fc80007ffe0ff */
[----:B------:R-:W-:Y:S01]  /*2130*/  LOP3.LUT R0, R9, R0, RZ, 0xfc, !PT ;  /* 0x0000000009007212 */ /* 0x000fe200078efcff */
[----:B------:R-:W-:Y:S06]  /*2140*/  BRA `(.L_x_48) ;  /* 0x0000000000107947 */ /* 0x000fec0003800000 */
.L_x_47:
[----:B------:R-:W-:-:S04]  /*2150*/  LOP3.LUT R0, R0, 0x80000000, RZ, 0xc0, !PT ;  /* 0x8000000000007812 */ /* 0x000fc800078ec0ff */
[----:B------:R-:W-:Y:S01]  /*2160*/  LOP3.LUT R0, R0, 0x7f800000, RZ, 0xfc, !PT ;  /* 0x7f80000000007812 */ /* 0x000fe200078efcff */
[----:B------:R-:W-:Y:S06]  /*2170*/  BRA `(.L_x_48) ;  /* 0x0000000000047947 */ /* 0x000fec0003800000 */
.L_x_46:
[----:B------:R-:W-:-:S07]  /*2180*/  LEA R0, R9, R0, 0x17 ;  /* 0x0000000009007211 */ /* 0x000fce00078eb8ff */
.L_x_48:
[----:B------:R-:W-:Y:S05]  /*2190*/  BSYNC.RECONVERGENT B1 ;  /* 0x0000000000017941 */ /* 0x000fea0003800200 */
.L_x_45:
[----:B------:R-:W-:Y:S05]  /*21a0*/  BRA `(.L_x_49) ;  /* 0x0000000000207947 */ /* 0x000fea0003800000 */
.L_x_44:
[----:B------:R-:W-:-:S04]  /*21b0*/  LOP3.LUT R0, R7, 0x80000000, R0, 0x48, !PT ;  /* 0x8000000007007812 */ /* 0x000fc800078e4800 */
[----:B------:R-:W-:Y:S01]  /*21c0*/  LOP3.LUT R0, R0, 0x7f800000, RZ, 0xfc, !PT ;  /* 0x7f80000000007812 */ /* 0x000fe200078efcff */
[----:B------:R-:W-:Y:S06]  /*21d0*/  BRA `(.L_x_49) ;  /* 0x0000000000147947 */ /* 0x000fec0003800000 */
.L_x_43:
[----:B------:R-:W-:Y:S01]  /*21e0*/  LOP3.LUT R0, R7, 0x80000000, R0, 0x48, !PT ;  /* 0x8000000007007812 */ /* 0x000fe200078e4800 */
[----:B------:R-:W-:Y:S06]  /*21f0*/  BRA `(.L_x_49) ;  /* 0x00000000000c7947 */ /* 0x000fec0003800000 */
.L_x_42:
[----:B------:R-:W0:Y:S01]  /*2200*/  MUFU.RSQ R0, -QNAN ;  /* 0xffc0000000007908 */ /* 0x000e220000001400 */
[----:B------:R-:W-:Y:S05]  /*2210*/  BRA `(.L_x_49) ;  /* 0x0000000000047947 */ /* 0x000fea0003800000 */
.L_x_41:
[----:B------:R-:W-:-:S07]  /*2220*/  FADD.FTZ R0, R0, R3 ;  /* 0x0000000300007221 */ /* 0x000fce0000010000 */
.L_x_49:
[----:B------:R-:W-:Y:S05]  /*2230*/  BSYNC.RECONVERGENT B0 ;  /* 0x0000000000007941 */ /* 0x000fea0003800200 */
.L_x_39:
[----:B------:R-:W-:Y:S01]  /*2240*/  HFMA2 R7, -RZ, RZ, 0, 0 ;  /* 0x00000000ff077431 */ /* 0x000fe200000001ff */
[----:B------:R-:W-:Y:S02]  /*2250*/  MOV R6, R2 ;  /* 0x0000000200067202 */ /* 0x000fe40000000f00 */
[----:B0-----:R-:W-:Y:S02]  /*2260*/  MOV R9, R0 ;  /* 0x0000000000097202 */ /* 0x001fe40000000f00 */
[----:B------:R-:W-:Y:S05]  /*2270*/  RET.REL.NODEC R6 `(_Z14shared_softmaxPfS_) ;  /* 0xffffffdc06607950 */ /* 0x000fea0003c3ffff */
.L_x_50:
        /* <DEDUP_REMOVED lines=16> */
.L_x_69:


//--------------------- .text._Z21shared_compute_scoresPfS_S_ --------------------------
	.section	.text._Z21shared_compute_scoresPfS_S_,"ax",@progbits
	.align	128
        .global         _Z21shared_compute_scoresPfS_S_
        .type           _Z21shared_compute_scoresPfS_S_,@function
        .size           _Z21shared_compute_scoresPfS_S_,(.L_x_70 - _Z21shared_compute_scoresPfS_S_)
        .other          _Z21shared_compute_scoresPfS_S_,@"STO_CUDA_ENTRY STV_DEFAULT"
_Z21shared_compute_scoresPfS_S_:
.text._Z21shared_compute_scoresPfS_S_:
        /* <DEDUP_REMOVED lines=16> */
[C---:B--2---:R-:W-:Y:S01]  /*0100*/  IMAD.SHL.U32 R0, R6.reuse, 0x40000, RZ ;  /* 0x0004000006007824 */ /* 0x044fe200078e00ff */
[----:B------:R-:W-:Y:S02]  /*0110*/  LEA R17, R6, R11, 0x5 ;  /* 0x0000000b06117211 */ /* 0x000fe400078e28ff */
[----:B----4-:R-:W-:Y:S02]  /*0120*/  LOP3.LUT R3, R2, R9, RZ, 0xfc, !PT ;  /* 0x0000000902037212 */ /* 0x010fe400078efcff */
[----:B------:R-:W-:Y:S01]  /*0130*/  LOP3.LUT R5, R9, R0, RZ, 0xfc, !PT ;  /* 0x0000000009057212 */ /* 0x000fe200078efcff */
[C---:B-----5:R-:W-:Y:S01]  /*0140*/  IMAD R18, R4.reuse, 0x20, R9 ;  /* 0x0000002004127824 */ /* 0x060fe200078e0209 */
[----:B------:R-:W-:-:S02]  /*0150*/  LEA R0, R4, R3, 0x5 ;  /* 0x0000000304007211 */ /* 0x000fc400078e28ff */
[----:B------:R-:W-:Y:S01]  /*0160*/  LEA R4, R9, UR4, 0x2 ;  /* 0x0000000409047c11 */ /* 0x000fe2000f8e10ff */
[----:B------:R-:W-:Y:S01]  /*0170*/  IMAD.IADD R2, R2, 0x1, R5 ;  /* 0x0000000102027824 */ /* 0x000fe200078e0205 */
[----:B------:R-:W-:Y:S01]  /*0180*/  VIMNMX.U32 R6, PT, PT, R18, R17, !PT ;  /* 0x0000001112067248 */ /* 0x000fe20007fe0000 */
[----:B------:R-:W-:Y:S01]  /*0190*/  UMOV UR4, URZ ;  /* 0x000000ff00047c82 */ /* 0x000fe20008000000 */
[----:B------:R-:W-:Y:S02]  /*01a0*/  ISETP.GT.U32.AND P2, PT, R17, 0x1fff, PT ;  /* 0x00001fff1100780c */ /* 0x000fe40003f44070 */
[----:B------:R-:W-:Y:S01]  /*01b0*/  ISETP.GE.U32.AND P1, PT, R6, 0x2000, PT ;  /* 0x000020000600780c */ /* 0x000fe20003f26070 */
[C---:B------:R-:W-:Y:S01]  /*01c0*/  IMAD R6, R9.reuse, 0x4, R7 ;  /* 0x0000000409067824 */ /* 0x040fe200078e0207 */
[----:B------:R-:W-:Y:S02]  /*01d0*/  IADD3 R16, PT, PT, -R9, 0x2000, RZ ;  /* 0x0000200009107810 */ /* 0x000fe40007ffe1ff */
[----:B------:R-:W-:-:S02]  /*01e0*/  IADD3 R5, PT, PT, -R11, 0x2000, RZ ;  /* 0x000020000b057810 */ /* 0x000fc40007ffe1ff */
[----:B---3--:R-:W-:-:S07]  /*01f0*/  LEA R3, R11, R4, 0x7 ;  /* 0x000000040b037211 */ /* 0x008fce00078e38ff */
.L_x_53:
        /* <DEDUP_REMOVED lines=34> */
[----:B------:R-:W3:Y:S04]  /*0420*/  LDS R24, [R4+0x480] ;  /* 0x0004800004187984 */ /* 0x000ee80000000800 */
[----:B------:R-:W-:Y:S01]  /*0430*/  LDS R23, [R4+0x600] ;  /* 0x0006000004177984 */ /* 0x000fe20000000800 */
[----:B0-----:R-:W-:-:S03]  /*0440*/  FFMA R22, R22, R9, R19 ;  /* 0x0000000916167223 */ /* 0x001fc60000000013 */
[----:B------:R-:W0:Y:S01]  /*0450*/  LDS R19, [R4+0x500] ;  /* 0x0005000004137984 */ /* 0x000e220000000800 */
[----:B-1----:R-:W-:-:S03]  /*0460*/  FFMA R27, R27, R10, R22 ;  /* 0x0000000a1b1b7223 */ /* 0x002fc60000000016 */
[----:B------:R-:W-:Y:S01]  /*0470*/  LDS R22, [R4+0x680] ;  /* 0x0006800004167984 */ /* 0x000fe20000000800 */
[----:B------:R-:W-:-:S03]  /*0480*/  FFMA R27, R26, R11, R27 ;  /* 0x0000000b1a1b7223 */ /* 0x000fc6000000001b */
[----:B------:R-:W1:Y:S04]  /*0490*/  LDS.128 R8, [R7+0x30] ;  /* 0x0000300007087984 */ /* 0x000e680000000c00 */
[----:B------:R-:W-:Y:S01]  /*04a0*/  LDS R26, [R4+0x780] ;  /* 0x00078000041a7984 */ /* 0x000fe20000000800 */
[----:B--2---:R-:W-:-:S04]  /*04b0*/  FFMA R25, R12, R25, R27 ;  /* 0x000000190c197223 */ /* 0x004fc8000000001b */
[----:B---3--:R-:W-:Y:S02]  /*04c0*/  FFMA R24, R24, R13, R25 ;  /* 0x0000000d18187223 */ /* 0x008fe40000000019 */
[----:B------:R-:W2:Y:S02]  /*04d0*/  LDS R25, [R4+0x700] ;  /* 0x0007000004197984 */ /* 0x000ea40000000800 */
[----:B0-----:R-:W-:Y:S02]  /*04e0*/  FFMA R19, R19, R14, R24 ;  /* 0x0000000e13137223 */ /* 0x001fe40000000018 */
[----:B------:R-:W-:Y:S02]  /*04f0*/  LDS R24, [R4+0x880] ;  /* 0x0008800004187984 */ /* 0x000fe40000000800 */
[----:B------:R-:W-:Y:S02]  /*0500*/  FFMA R27, R28, R15, R19 ;  /* 0x0000000f1c1b7223 */ /* 0x000fe40000000013 */
[----:B------:R-:W-:Y:S02]  /*0510*/  LDS R19, [R4+0x800] ;  /* 0x0008000004137984 */ /* 0x000fe40000000800 */
[----:B-1----:R-:W-:-:S02]  /*0520*/  FFMA R23, R8, R23, R27 ;  /* 0x0000001708177223 */ /* 0x002fc4000000001b */
[----:B------:R-:W0:Y:S02]  /*0530*/  LDS.128 R12, [R7+0x40] ;  /* 0x00004000070c7984 */ /* 0x000e240000000c00 */
[----:B------:R-:W-:Y:S02]  /*0540*/  FFMA R22, R22, R9, R23 ;  /* 0x0000000916167223 */ /* 0x000fe40000000017 */
[----:B------:R-:W1:Y:S04]  /*0550*/  LDS R27, [R4+0x900] ;  /* 0x00090000041b7984 */ /* 0x000e680000000800 */
        /* <DEDUP_REMOVED lines=34> */
.L_x_52:
[----:B------:R-:W-:Y:S05]  /*0780*/  BSYNC.RECONVERGENT B0 ;  /* 0x0000000000007941 */ /* 0x000fea0003800200 */
.L_x_51:
[----:B------:R-:W-:Y:S01]  /*0790*/  BAR.SYNC.DEFER_BLOCKING 0x0 ;  /* 0x0000000000007b1d */ /* 0x000fe20000010000 */
[----:B------:R-:W-:Y:S01]  /*07a0*/  VIADD R2, R2, 0x20 ;  /* 0x0000002002027836 */ /* 0x000fe20000000000 */
[----:B------:R-:W-:Y:S01]  /*07b0*/  IADD3 R0, PT, PT, R0, 0x40000, RZ ;  /* 0x0004000000007810 */ /* 0x000fe20007ffe0ff */
[----:B------:R-:W-:-:S03]  /*07c0*/  UIADD3 UR4, UPT, UPT, UR4, 0x20, URZ ;  /* 0x0000002004047890 */ /* 0x000fc6000fffe0ff */
[----:B------:R-:W-:Y:S09]  /*07d0*/  BRA.U UP0, `(.L_x_53) ;  /* 0xfffffff900887547 */ /* 0x000ff2000b83ffff */
[----:B------:R-:W-:Y:S05]  /*07e0*/  @P1 EXIT ;  /* 0x000000000000194d */ /* 0x000fea0003800000 */
[----:B------:R-:W-:Y:S02]  /*07f0*/  HFMA2 R0, -RZ, RZ, 3.353515625, 7.5519084930419921875e-05 ;  /* 0x42b504f3ff007431 */ /* 0x000fe400000001ff */
[----:B0-----:R-:W-:Y:S01]  /*0800*/  IMAD.MOV.U32 R3, RZ, RZ, 0x3c3504f3 ;  /* 0x3c3504f3ff037424 */ /* 0x001fe200078e00ff */
[----:B------:R-:W0:Y:S01]  /*0810*/  FCHK P0, R19, 90.50966644287109375 ;  /* 0x42b504f313007902 */ /* 0x000e220000000000 */
[----:B------:R-:W-:Y:S02]  /*0820*/  BSSY.RECONVERGENT B1, `(.L_x_54) ;  /* 0x000000a000017945 */ /* 0x000fe40003800200 */
[----:B------:R-:W-:-:S04]  /*0830*/  FFMA R0, R3, -R0, 1 ;  /* 0x3f80000003007423 */ /* 0x000fc80000000800 */
[----:B------:R-:W-:-:S04]  /*0840*/  FFMA R0, R0, R3, 0.011048543266952037811 ;  /* 0x3c3504f300007423 */ /* 0x000fc80000000003 */
[----:B------:R-:W-:-:S04]  /*0850*/  FFMA R2, R19, R0, RZ ;  /* 0x0000000013027223 */ /* 0x000fc800000000ff */
[----:B------:R-:W-:-:S04]  /*0860*/  FFMA R3, R2, -90.50966644287109375, R19 ;  /* 0xc2b504f302037823 */ /* 0x000fc80000000013 */
[----:B------:R-:W-:Y:S01]  /*0870*/  FFMA R5, R0, R3, R2 ;  /* 0x0000000300057223 */ /* 0x000fe20000000002 */
[----:B0-----:R-:W-:Y:S06]  /*0880*/  @!P0 BRA `(.L_x_55) ;  /* 0x00000000000c8947 */ /* 0x001fec0003800000 */
[----:B------:R-:W-:-:S07]  /*0890*/  MOV R2, 0x8b0 ;  /* 0x000008b000027802 */ /* 0x000fce0000000f00 */
[----:B------:R-:W-:Y:S05]  /*08a0*/  CALL.REL.NOINC `($__internal_1_$__cuda_sm3x_div_rn_noftz_f32_slowpath) ;  /* 0x00000000001c7944 */ /* 0x000fea0003c00000 */
[----:B------:R-:W-:-:S07]  /*08b0*/  IMAD.MOV.U32 R5, RZ, RZ, R6 ;  /* 0x000000ffff057224 */ /* 0x000fce00078e0006 */
.L_x_55:
[----:B------:R-:W-:Y:S05]  /*08c0*/  BSYNC.RECONVERGENT B1 ;  /* 0x0000000000017941 */ /* 0x000fea0003800200 */
.L_x_54:
[----:B------:R-:W0:Y:S01]  /*08d0*/  LDC.64 R2, c[0x0][0x390] ;  /* 0x0000e400ff027b82 */ /* 0x000e220000000a00 */
[----:B------:R-:W-:-:S05]  /*08e0*/  LEA R17, R17, R18, 0xd ;  /* 0x0000001211117211 */ /* 0x000fca00078e68ff */
[----:B0-----:R-:W-:-:S05]  /*08f0*/  IMAD.WIDE.U32 R2, R17, 0x4, R2 ;  /* 0x0000000411027825 */ /* 0x001fca00078e0002 */
[----:B------:R-:W-:Y:S01]  /*0900*/  STG.E desc[UR8][R2.64], R5 ;  /* 0x0000000502007986 */ /* 0x000fe2000c101908 */
[----:B------:R-:W-:Y:S05]  /*0910*/  EXIT ;  /* 0x000000000000794d */ /* 0x000fea0003800000 */
        .weak           $__internal_1_$__cuda_sm3x_div_rn_noftz_f32_slowpath
        .type           $__internal_1_$__cuda_sm3x_div_rn_noftz_f32_slowpath,@function
        .size           $__internal_1_$__cuda_sm3x_div_rn_noftz_f32_slowpath,(.L_x_70 - $__internal_1_$__cuda_sm3x_div_rn_noftz_f32_slowpath)
$__internal_1_$__cuda_sm3x_div_rn_noftz_f32_slowpath:
[----:B------:R-:W-:Y:S01]  /*0920*/  SHF.R.U32.HI R0, RZ, 0x17, R19 ;  /* 0x00000017ff007819 */ /* 0x000fe20000011613 */
[----:B------:R-:W-:Y:S04]  /*0930*/  BSSY.RECONVERGENT B0, `(.L_x_56) ;  /* 0x000005c000007945 */ /* 0x000fe80003800200 */
[----:B------:R-:W-:Y:S01]  /*0940*/  BSSY.RELIABLE B2, `(.L_x_57) ;  /* 0x000001a000027945 */ /* 0x000fe20003800100 */
[----:B------:R-:W-:Y:S02]  /*0950*/  LOP3.LUT R4, R0, 0xff, RZ, 0xc0, !PT ;  /* 0x000000ff00047812 */ /* 0x000fe400078ec0ff */
[----:B------:R-:W-:-:S03]  /*0960*/  MOV R0, R19 ;  /* 0x0000001300007202 */ /* 0x000fc60000000f00 */
[----:B------:R-:W-:-:S05]  /*0970*/  VIADD R5, R4, 0xffffffff ;  /* 0xffffffff04057836 */ /* 0x000fca0000000000 */
[----:B------:R-:W-:-:S13]  /*0980*/  ISETP.GT.U32.OR P0, PT, R5, 0xfd, !PT ;  /* 0x000000fd0500780c */ /* 0x000fda0007f04470 */
[----:B------:R-:W-:Y:S01]  /*0990*/  @!P0 IMAD.MOV.U32 R3, RZ, RZ, RZ ;  /* 0x000000ffff038224 */ /* 0x000fe200078e00ff */
[----:B------:R-:W-:Y:S06]  /*09a0*/  @!P0 BRA `(.L_x_58) ;  /* 0x00000000004c8947 */ /* 0x000fec0003800000 */
[----:B------:R-:W-:-:S13]  /*09b0*/  FSETP.GTU.FTZ.AND P0, PT, |R19|, +INF , PT ;  /* 0x7f8000001300780b */ /* 0x000fda0003f1c200 */
[----:B------:R-:W-:Y:S05]  /*09c0*/  @P0 BREAK.RELIABLE B2 ;  /* 0x0000000000020942 */ /* 0x000fea0003800100 */
[----:B------:R-:W-:Y:S05]  /*09d0*/  @P0 BRA `(.L_x_59) ;  /* 0x0000000400400947 */ /* 0x000fea0003800000 */
[----:B------:R-:W-:-:S05]  /*09e0*/  HFMA2 R3, -RZ, RZ, 3.353515625, 7.5519084930419921875e-05 ;  /* 0x42b504f3ff037431 */ /* 0x000fca00000001ff */
[----:B------:R-:W-:-:S13]  /*09f0*/  LOP3.LUT P0, RZ, R3, 0x7fffffff, R0, 0xc8, !PT ;  /* 0x7fffffff03ff7812 */ /* 0x000fda000780c800 */
[----:B------:R-:W-:Y:S05]  /*0a00*/  @!P0 BREAK.RELIABLE B2 ;  /* 0x0000000000028942 */ /* 0x000fea0003800100 */
[----:B------:R-:W-:Y:S05]  /*0a10*/  @!P0 BRA `(.L_x_60) ;  /* 0x0000000400288947 */ /* 0x000fea0003800000 */
[----:B------:R-:W-:-:S13]  /*0a20*/  LOP3.LUT P0, RZ, R0, 0x7fffffff, RZ, 0xc0, !PT ;  /* 0x7fffffff00ff7812 */ /* 0x000fda000780c0ff */
[----:B------:R-:W-:Y:S05]  /*0a30*/  @!P0 BREAK.RELIABLE B2 ;  /* 0x0000000000028942 */ /* 0x000fea0003800100 */
[----:B------:R-:W-:Y:S05]  /*0a40*/  @!P0 BRA `(.L_x_61) ;  /* 0x0000000400148947 */ /* 0x000fea0003800000 */
[----:B------:R-:W-:Y:S02]  /*0a50*/  FSETP.NEU.FTZ.AND P1, PT, |R19|, +INF , PT ;  /* 0x7f8000001300780b */ /* 0x000fe40003f3d200 */
[----:B------:R-:W-:-:S04]  /*0a60*/  LOP3.LUT P0, RZ, R3, 0x7fffffff, RZ, 0xc0, !PT ;  /* 0x7fffffff03ff7812 */ /* 0x000fc8000780c0ff */
[----:B------:R-:W-:-:S13]  /*0a70*/  PLOP3.LUT P0, PT, P1, P0, PT, 0x2f, 0xf2 ;  /* 0x0000000000f2781c */ /* 0x000fda0000f00577 */
[----:B------:R-:W-:Y:S05]  /*0a80*/  @P0 BREAK.RELIABLE B2 ;  /* 0x0000000000020942 */ /* 0x000fea0003800100 */
[----:B------:R-:W-:Y:S05]  /*0a90*/  @P0 BRA `(.L_x_62) ;  /* 0x0000000000f40947 */ /* 0x000fea0003800000 */
[----:B------:R-:W-:-:S13]  /*0aa0*/  ISETP.GE.AND P0, PT, R5, RZ, PT ;  /* 0x000000ff0500720c */ /* 0x000fda0003f06270 */
[----:B------:R-:W-:Y:S02]  /*0ab0*/  @P0 IMAD.MOV.U32 R3, RZ, RZ, RZ ;  /* 0x000000ffff030224 */ /* 0x000fe400078e00ff */
[----:B------:R-:W-:Y:S01]  /*0ac0*/  @!P0 FFMA R0, R19, 1.84467440737095516160e+19, RZ ;  /* 0x5f80000013008823 */ /* 0x000fe200000000ff */
[----:B------:R-:W-:-:S07]  /*0ad0*/  @!P0 MOV R3, 0xffffffc0 ;  /* 0xffffffc000038802 */ /* 0x000fce0000000f00 */
.L_x_58:
[----:B------:R-:W-:Y:S05]  /*0ae0*/  BSYNC.RELIABLE B2 ;  /* 0x0000000000027941 */ /* 0x000fea0003800100 */
.L_x_57:
[----:B------:R-:W-:Y:S01]  /*0af0*/  UMOV UR4, 0x42b504f3 ;  /* 0x42b504f300047882 */ /* 0x000fe20000000000 */
[----:B------:R-:W-:Y:S01]  /*0b00*/  VIADD R4, R4, 0xffffff81 ;  /* 0xffffff8104047836 */ /* 0x000fe20000000000 */
[----:B------:R-:W-:Y:S01]  /*0b10*/  UIADD3 UR4, UPT, UPT, UR4, -0x3000000, URZ ;  /* 0xfd00000004047890 */ /* 0x000fe2000fffe0ff */
[----:B------:R-:W-:Y:S02]  /*0b20*/  BSSY.RECONVERGENT B2, `(.L_x_63) ;  /* 0x0000033000027945 */ /* 0x000fe40003800200 */
[----:B------:R-:W-:Y:S01]  /*0b30*/  IMAD R0, R4, -0x800000, R0 ;  /* 0xff80000004007824 */ /* 0x000fe200078e0200 */
[----:B------:R-:W-:Y:S02]  /*0b40*/  IADD3 R3, PT, PT, R3, -0x6, R4 ;  /* 0xfffffffa03037810 */ /* 0x000fe40007ffe004 */
[----:B------:R-:W-:-:S03]  /*0b50*/  FADD.FTZ R7, -RZ, -UR4 ;  /* 0x80000004ff077e21 */ /* 0x000fc60008010100 */
[----:B------:R-:W0:Y:S02]  /*0b60*/  MUFU.RCP R5, UR4 ;  /* 0x0000000400057d08 */ /* 0x000e240008001000 */
[----:B0-----:R-:W-:-:S04]  /*0b70*/  FFMA R6, R5, R7, 1 ;  /* 0x3f80000005067423 */ /* 0x001fc80000000007 */
[----:B------:R-:W-:-:S04]  /*0b80*/  FFMA R5, R5, R6, R5 ;  /* 0x0000000605057223 */ /* 0x000fc80000000005 */
[----:B------:R-:W-:-:S04]  /*0b90*/  FFMA R6, R0, R5, RZ ;  /* 0x0000000500067223 */ /* 0x000fc800000000ff */
[----:B------:R-:W-:-:S04]  /*0ba0*/  FFMA R8, R7, R6, R0 ;  /* 0x0000000607087223 */ /* 0x000fc80000000000 */
[----:B------:R-:W-:-:S04]  /*0bb0*/  FFMA R8, R5, R8, R6 ;  /* 0x0000000805087223 */ /* 0x000fc80000000006 */
[----:B------:R-:W-:-:S04]  /*0bc0*/  FFMA R7, R7, R8, R0 ;  /* 0x0000000807077223 */ /* 0x000fc80000000000 */
[----:B------:R-:W-:-:S05]  /*0bd0*/  FFMA R6, R5, R7, R8 ;  /* 0x0000000705067223 */ /* 0x000fca0000000008 */
[----:B------:R-:W-:-:S04]  /*0be0*/  SHF.R.U32.HI R0, RZ, 0x17, R6 ;  /* 0x00000017ff007819 */ /* 0x000fc80000011606 */
[----:B------:R-:W-:-:S04]  /*0bf0*/  LOP3.LUT R0, R0, 0xff, RZ, 0xc0, !PT ;  /* 0x000000ff00007812 */ /* 0x000fc800078ec0ff */
[----:B------:R-:W-:-:S05]  /*0c00*/  IADD3 R9, PT, PT, R0, R3, RZ ;  /* 0x0000000300097210 */ /* 0x000fca0007ffe0ff */
[----:B------:R-:W-:-:S05]  /*0c10*/  VIADD R0, R9, 0xffffffff ;  /* 0xffffffff09007836 */ /* 0x000fca0000000000 */
        /* <DEDUP_REMOVED lines=9> */
[-CC-:B------:R-:W-:Y:S01]  /*0cb0*/  FFMA.RZ R0, R5, R7.reuse, R8.reuse ;  /* 0x0000000705007223 */ /* 0x180fe2000000c008 */
[C---:B------:R-:W-:Y:S02]  /*0cc0*/  IADD3 R4, PT, PT, R9.reuse, 0x20, RZ ;  /* 0x0000002009047810 */ /* 0x040fe40007ffe0ff */
[----:B------:R-:W-:Y:S02]  /*0cd0*/  ISETP.NE.AND P2, PT, R9, RZ, PT ;  /* 0x000000ff0900720c */ /* 0x000fe40003f45270 */
[----:B------:R-:W-:Y:S01]  /*0ce0*/  LOP3.LUT R3, R0, 0x7fffff, RZ, 0xc0, !PT ;  /* 0x007fffff00037812 */ /* 0x000fe200078ec0ff */
[CCC-:B------:R-:W-:Y:S01]  /*0cf0*/  FFMA.RP R0, R5.reuse, R7.reuse, R8.reuse ;  /* 0x0000000705007223 */ /* 0x1c0fe20000008008 */
[----:B------:R-:W-:Y:S01]  /*0d00*/  FFMA.RM R5, R5, R7, R8 ;  /* 0x0000000705057223 */ /* 0x000fe20000004008 */
[----:B------:R-:W-:Y:S02]  /*0d10*/  ISETP.NE.AND P1, PT, R9, RZ, PT ;  /* 0x000000ff0900720c */ /* 0x000fe40003f25270 */
[----:B------:R-:W-:-:S02]  /*0d20*/  LOP3.LUT R3, R3, 0x800000, RZ, 0xfc, !PT ;  /* 0x0080000003037812 */ /* 0x000fc400078efcff */
[----:B------:R-:W-:Y:S02]  /*0d30*/  IADD3 R7, PT, PT, -R9, RZ, RZ ;  /* 0x000000ff09077210 */ /* 0x000fe40007ffe1ff */
[----:B------:R-:W-:Y:S02]  /*0d40*/  SHF.L.U32 R4, R3, R4, RZ ;  /* 0x0000000403047219 */ /* 0x000fe400000006ff */
[----:B------:R-:W-:Y:S02]  /*0d50*/  FSETP.NEU.FTZ.AND P0, PT, R0, R5, PT ;  /* 0x000000050000720b */ /* 0x000fe40003f1d000 */
[----:B------:R-:W-:Y:S02]  /*0d60*/  SEL R0, R7, RZ, P2 ;  /* 0x000000ff07007207 */ /* 0x000fe40001000000 */
[----:B------:R-:W-:Y:S02]  /*0d70*/  ISETP.NE.AND P1, PT, R4, RZ, P1 ;  /* 0x000000ff0400720c */ /* 0x000fe40000f25270 */
[----:B------:R-:W-:-:S02]  /*0d80*/  SHF.R.U32.HI R0, RZ, R0, R3 ;  /* 0x00000000ff007219 */ /* 0x000fc40000011603 */
[----:B------:R-:W-:Y:S02]  /*0d90*/  PLOP3.LUT P0, PT, P0, P1, PT, 0xf8, 0x8f ;  /* 0x00000000008f781c */ /* 0x000fe40000703f70 */
[----:B------:R-:W-:Y:S02]  /*0da0*/  SHF.R.U32.HI R4, RZ, 0x1, R0 ;  /* 0x00000001ff047819 */ /* 0x000fe40000011600 */
[----:B------:R-:W-:-:S04]  /*0db0*/  SEL R3, RZ, 0x1, !P0 ;  /* 0x00000001ff037807 */ /* 0x000fc80004000000 */
[----:B------:R-:W-:-:S04]  /*0dc0*/  LOP3.LUT R3, R3, 0x1, R4, 0xf8, !PT ;  /* 0x0000000103037812 */ /* 0x000fc800078ef804 */
[----:B------:R-:W-:-:S05]  /*0dd0*/  LOP3.LUT R3, R3, R0, RZ, 0xc0, !PT ;  /* 0x0000000003037212 */ /* 0x000fca00078ec0ff */
[----:B------:R-:W-:-:S05]  /*0de0*/  IMAD.IADD R3, R4, 0x1, R3 ;  /* 0x0000000104037824 */ /* 0x000fca00078e0203 */
[----:B------:R-:W-:Y:S01]  /*0df0*/  LOP3.LUT R6, R3, R6, RZ, 0xfc, !PT ;  /* 0x0000000603067212 */ /* 0x000fe200078efcff */
[----:B------:R-:W-:Y:S06]  /*0e00*/  BRA `(.L_x_66) ;  /* 0x0000000000107947 */ /* 0x000fec0003800000 */
.L_x_65:
[----:B------:R-:W-:-:S04]  /*0e10*/  LOP3.LUT R6, R6, 0x80000000, RZ, 0xc0, !PT ;  /* 0x8000000006067812 */ /* 0x000fc800078ec0ff */
[----:B------:R-:W-:Y:S01]  /*0e20*/  LOP3.LUT R6, R6, 0x7f800000, RZ, 0xfc, !PT ;  /* 0x7f80000006067812 */ /* 0x000fe200078efcff */
[----:B------:R-:W-:Y:S06]  /*0e30*/  BRA `(.L_x_66) ;  /* 0x0000000000047947 */ /* 0x000fec0003800000 */
.L_x_64:
[----:B------:R-:W-:-:S07]  /*0e40*/  LEA R6, R3, R6, 0x17 ;  /* 0x0000000603067211 */ /* 0x000fce00078eb8ff */
.L_x_66:
[----:B------:R-:W-:Y:S05]  /*0e50*/  BSYNC.RECONVERGENT B2 ;  /* 0x0000000000027941 */ /* 0x000fea0003800200 */
.L_x_63:
[----:B------:R-:W-:Y:S05]  /*0e60*/  BRA `(.L_x_67) ;  /* 0x0000000000207947 */ /* 0x000fea0003800000 */
.L_x_62:
[----:B------:R-:W-:-:S04]  /*0e70*/  LOP3.LUT R0, R3, 0x80000000, R0, 0x48, !PT ;  /* 0x8000000003007812 */ /* 0x000fc800078e4800 */
[----:B------:R-:W-:Y:S01]  /*0e80*/  LOP3.LUT R6, R0, 0x7f800000, RZ, 0xfc, !PT ;  /* 0x7f80000000067812 */ /* 0x000fe200078efcff */
[----:B------:R-:W-:Y:S06]  /*0e90*/  BRA `(.L_x_67) ;  /* 0x0000000000147947 */ /* 0x000fec0003800000 */
.L_x_61:
[----:B------:R-:W-:Y:S01]  /*0ea0*/  LOP3.LUT R6, R3, 0x80000000, R0, 0x48, !PT ;  /* 0x8000000003067812 */ /* 0x000fe200078e4800 */
[----:B------:R-:W-:Y:S06]  /*0eb0*/  BRA `(.L_x_67) ;  /* 0x00000000000c7947 */ /* 0x000fec0003800000 */
.L_x_60:
[----:B------:R-:W0:Y:S01]  /*0ec0*/  MUFU.RSQ R6, -QNAN ;  /* 0xffc0000000067908 */ /* 0x000e220000001400 */
[----:B------:R-:W-:Y:S05]  /*0ed0*/  BRA `(.L_x_67) ;  /* 0x0000000000047947 */ /* 0x000fea0003800000 */
.L_x_59:
[----:B------:R-:W-:-:S07]  /*0ee0*/  FADD.FTZ R6, R19, 90.50966644287109375 ;  /* 0x42b504f313067421 */ /* 0x000fce0000010000 */
.L_x_67:
[----:B------:R-:W-:Y:S05]  /*0ef0*/  BSYNC.RECONVERGENT B0 ;  /* 0x0000000000007941 */ /* 0x000fea0003800200 */
.L_x_56:
[----:B------:R-:W-:-:S04]  /*0f00*/  HFMA2 R3, -RZ, RZ, 0, 0 ;  /* 0x00000000ff037431 */ /* 0x000fc800000001ff */
[----:B0-----:R-:W-:Y:S05]  /*0f10*/  RET.REL.NODEC R2 `(_Z21shared_compute_scoresPfS_S_) ;  /* 0xfffffff002387950 */ /* 0x001fea0003c3ffff */
.L_x_68:
        /* <DEDUP_REMOVED lines=14> */
.L_x_70:


//--------------------- .nv.shared._Z21shared_compute_outputPfS_S_ --------------------------
	.section	.nv.shared._Z21shared_compute_outputPfS_S_,"aw",@nobits
	.sectionflags	@""
	.align	4
.nv.shared._Z21shared_compute_outputPfS_S_:
	.zero		9216


//--------------------- .nv.shared.reserved.0     --------------------------
	.section	.nv.shared.reserved.0,"aw",@nobits
	.weak		__nv_reservedSMEM_offset_0_alias
	.size		__nv_reservedSMEM_offset_0_alias, 0, 64
	.other		__nv_reservedSMEM_offset_0_alias,@"STO_CUDA_RESERVED_SHARED STV_DEFAULT"
__nv_reservedSMEM_offset_0_alias:
	.zero		0
	.zero		64


//--------------------- .nv.shared._Z21shared_compute_scoresPfS_S_ --------------------------
	.section	.nv.shared._Z21shared_compute_scoresPfS_S_,"aw",@nobits
	.sectionflags	@""
	.align	4
.nv.shared._Z21shared_compute_scoresPfS_S_:
	.zero		9216


//--------------------- .nv.constant0._Z21shared_compute_outputPfS_S_ --------------------------
	.section	.nv.constant0._Z21shared_compute_outputPfS_S_,"a",@progbits
	.sectionflags	@""
	.align	4
.nv.constant0._Z21shared_compute_outputPfS_S_:
	.zero		920


//--------------------- .nv.constant0._Z14shared_softmaxPfS_ --------------------------
	.section	.nv.constant0._Z14shared_softmaxPfS_,"a",@progbits
	.sectionflags	@""
	.align	4
.nv.constant0._Z14shared_softmaxPfS_:
	.zero		912


//--------------------- .nv.constant0._Z21shared_compute_scoresPfS_S_ --------------------------
	.section	.nv.constant0._Z21shared_compute_scoresPfS_S_,"a",@progbits
	.sectionflags	@""
	.align	4
.nv.constant0._Z21shared_compute_scoresPfS_S_:
	.zero		920


//--------------------- SYMBOLS --------------------------

	.type		.nv.reservedSmem.offset0,@object
	.size		.nv.reservedSmem.offset0,0x4
	.type		.nv.reservedSmem.cap,@object
	.size		.nv.reservedSmem.cap,0x4
